//
// Generated by NVIDIA NVVM Compiler
//
// Compiler Build ID: CL-36424714
// Cuda compilation tools, release 13.0, V13.0.88
// Based on NVVM 20.0.0
//

.version 9.0
.target sm_100
.address_size 64

	// .globl	_Z27parallel_transposition_sortPii
// _ZZ27parallel_transposition_sortPiiE1v has been demoted
// _ZZ19parallel_shell_sortPiiiE1v has been demoted
// _ZZ23parallel_shell_sort_mixPiiiE1v has been demoted
// _ZZ23parallel_shell_sort_newPiiiE1v has been demoted

.visible .entry _Z27parallel_transposition_sortPii(
	.param .u64 .ptr .align 1 _Z27parallel_transposition_sortPii_param_0,
	.param .u32 _Z27parallel_transposition_sortPii_param_1
)
{
	.reg .pred 	%p<20>;
	.reg .b32 	%r<38>;
	.reg .b64 	%rd<5>;
	// demoted variable
	.shared .align 4 .b8 _ZZ27parallel_transposition_sortPiiE1v[4096];
	ld.param.u64 	%rd2, [_Z27parallel_transposition_sortPii_param_0];
	ld.param.u32 	%r25, [_Z27parallel_transposition_sortPii_param_1];
	cvta.to.global.u64 	%rd3, %rd2;
	mov.u32 	%r1, %tid.x;
	mov.u32 	%r26, %ctaid.x;
	mov.u32 	%r2, %ntid.x;
	mad.lo.s32 	%r3, %r26, %r2, %r1;
	setp.ge.s32 	%p1, %r3, %r25;
	mul.wide.s32 	%rd4, %r3, 4;
	add.s64 	%rd1, %rd3, %rd4;
	shl.b32 	%r27, %r1, 2;
	mov.u32 	%r28, _ZZ27parallel_transposition_sortPiiE1v;
	add.s32 	%r4, %r28, %r27;
	@%p1 bra 	$L__BB0_2;
	ld.global.u32 	%r29, [%rd1];
	st.shared.u32 	[%r4], %r29;
$L__BB0_2:
	add.s32 	%r30, %r2, -1;
	setp.ge.u32 	%p2, %r1, %r30;
	add.s32 	%r31, %r25, -1;
	setp.ge.s32 	%p3, %r3, %r31;
	or.pred  	%p4, %p2, %p3;
	@%p4 bra 	$L__BB0_24;
	and.b32  	%r5, %r1, 1;
	and.b32  	%r6, %r2, 3;
	setp.lt.u32 	%p5, %r2, 4;
	@%p5 bra 	$L__BB0_18;
	and.b32  	%r32, %r2, -4;
	neg.s32 	%r35, %r32;
$L__BB0_5:
	setp.ne.s32 	%p6, %r5, 0;
	@%p6 bra 	$L__BB0_8;
	ld.shared.u32 	%r9, [%r4];
	ld.shared.u32 	%r10, [%r4+4];
	setp.le.s32 	%p7, %r9, %r10;
	@%p7 bra 	$L__BB0_8;
	st.shared.u32 	[%r4], %r10;
	st.shared.u32 	[%r4+4], %r9;
$L__BB0_8:
	setp.eq.s32 	%p8, %r5, 0;
	bar.sync 	0;
	@%p8 bra 	$L__BB0_11;
	ld.shared.u32 	%r11, [%r4];
	ld.shared.u32 	%r12, [%r4+4];
	setp.le.s32 	%p9, %r11, %r12;
	@%p9 bra 	$L__BB0_11;
	st.shared.u32 	[%r4], %r12;
	st.shared.u32 	[%r4+4], %r11;
$L__BB0_11:
	setp.ne.s32 	%p10, %r5, 0;
	bar.sync 	0;
	@%p10 bra 	$L__BB0_14;
	ld.shared.u32 	%r13, [%r4];
	ld.shared.u32 	%r14, [%r4+4];
	setp.le.s32 	%p11, %r13, %r14;
	@%p11 bra 	$L__BB0_14;
	st.shared.u32 	[%r4], %r14;
	st.shared.u32 	[%r4+4], %r13;
$L__BB0_14:
	setp.eq.s32 	%p12, %r5, 0;
	bar.sync 	0;
	@%p12 bra 	$L__BB0_17;
	ld.shared.u32 	%r15, [%r4];
	ld.shared.u32 	%r16, [%r4+4];
	setp.le.s32 	%p13, %r15, %r16;
	@%p13 bra 	$L__BB0_17;
	st.shared.u32 	[%r4], %r16;
	st.shared.u32 	[%r4+4], %r15;
$L__BB0_17:
	bar.sync 	0;
	add.s32 	%r35, %r35, 4;
	setp.ne.s32 	%p14, %r35, 0;
	@%p14 bra 	$L__BB0_5;
$L__BB0_18:
	setp.eq.s32 	%p15, %r6, 0;
	@%p15 bra 	$L__BB0_24;
	neg.s32 	%r36, %r6;
	mov.b32 	%r37, 0;
$L__BB0_20:
	.pragma "nounroll";
	setp.ne.s32 	%p16, %r5, %r37;
	@%p16 bra 	$L__BB0_23;
	ld.shared.u32 	%r21, [%r4];
	ld.shared.u32 	%r22, [%r4+4];
	setp.le.s32 	%p17, %r21, %r22;
	@%p17 bra 	$L__BB0_23;
	st.shared.u32 	[%r4], %r22;
	st.shared.u32 	[%r4+4], %r21;
$L__BB0_23:
	xor.b32  	%r37, %r37, 1;
	bar.sync 	0;
	add.s32 	%r36, %r36, 1;
	setp.ne.s32 	%p18, %r36, 0;
	@%p18 bra 	$L__BB0_20;
$L__BB0_24:
	setp.ge.s32 	%p19, %r3, %r25;
	@%p19 bra 	$L__BB0_26;
	ld.shared.u32 	%r34, [%r4];
	st.global.u32 	[%rd1], %r34;
$L__BB0_26:
	ret;

}
	// .globl	_Z19parallel_shell_sortPiii
.visible .entry _Z19parallel_shell_sortPiii(
	.param .u64 .ptr .align 1 _Z19parallel_shell_sortPiii_param_0,
	.param .u32 _Z19parallel_shell_sortPiii_param_1,
	.param .u32 _Z19parallel_shell_sortPiii_param_2
)
{
	.reg .pred 	%p<92>;
	.reg .b32 	%r<357>;
	.reg .b64 	%rd<11>;
	// demoted variable
	.shared .align 4 .b8 _ZZ19parallel_shell_sortPiiiE1v[49152];
	ld.param.u64 	%rd2, [_Z19parallel_shell_sortPiii_param_0];
	ld.param.u32 	%r203, [_Z19parallel_shell_sortPiii_param_1];
	ld.param.u32 	%r204, [_Z19parallel_shell_sortPiii_param_2];
	cvta.to.global.u64 	%rd1, %rd2;
	mov.u32 	%r205, %ctaid.x;
	mul.lo.s32 	%r1, %r204, %r205;
	setp.gt.s32 	%p1, %r204, 1023;
	@%p1 bra 	$L__BB1_3;
	mov.u32 	%r2, %tid.x;
	setp.ge.u32 	%p6, %r2, %r204;
	add.s32 	%r3, %r1, %r2;
	setp.ge.u32 	%p7, %r3, %r203;
	or.pred  	%p8, %p6, %p7;
	@%p8 bra 	$L__BB1_6;
	mul.wide.u32 	%rd5, %r3, 4;
	add.s64 	%rd6, %rd1, %rd5;
	ld.global.u32 	%r210, [%rd6];
	shl.b32 	%r211, %r2, 2;
	mov.u32 	%r212, _ZZ19parallel_shell_sortPiiiE1v;
	add.s32 	%r213, %r212, %r211;
	st.shared.u32 	[%r213], %r210;
	bra.uni 	$L__BB1_6;
$L__BB1_3:
	mov.u32 	%r288, %tid.x;
	add.s32 	%r287, %r288, %r1;
	setp.ge.s32 	%p2, %r287, %r203;
	@%p2 bra 	$L__BB1_6;
	mov.u32 	%r208, _ZZ19parallel_shell_sortPiiiE1v;
$L__BB1_5:
	mul.wide.s32 	%rd3, %r287, 4;
	add.s64 	%rd4, %rd1, %rd3;
	ld.global.u32 	%r206, [%rd4];
	shl.b32 	%r207, %r288, 2;
	add.s32 	%r209, %r208, %r207;
	st.shared.u32 	[%r209], %r206;
	add.s32 	%r288, %r288, 1024;
	setp.lt.s32 	%p3, %r288, %r204;
	add.s32 	%r287, %r288, %r1;
	setp.lt.s32 	%p4, %r287, %r203;
	and.pred  	%p5, %p3, %p4;
	@%p5 bra 	$L__BB1_5;
$L__BB1_6:
	mov.u32 	%r356, %tid.x;
	or.b32  	%r289, %r356, 1024;
	setp.ge.s32 	%p9, %r289, %r204;
	@%p9 bra 	$L__BB1_13;
	mov.u32 	%r215, _ZZ19parallel_shell_sortPiiiE1v;
$L__BB1_8:
	shl.b32 	%r214, %r289, 2;
	add.s32 	%r294, %r215, %r214;
	add.s32 	%r293, %r294, -4096;
	ld.shared.u32 	%r290, [%r294+-4096];
	ld.shared.u32 	%r291, [%r294];
	setp.le.s32 	%p10, %r290, %r291;
	@%p10 bra 	$L__BB1_12;
	mov.u32 	%r292, %r289;
$L__BB1_10:
	st.shared.u32 	[%r294], %r290;
	st.shared.u32 	[%r293], %r291;
	setp.lt.s32 	%p11, %r292, 2048;
	@%p11 bra 	$L__BB1_12;
	add.s32 	%r22, %r292, -1024;
	shl.b32 	%r216, %r292, 2;
	add.s32 	%r218, %r215, %r216;
	add.s32 	%r293, %r218, -8192;
	ld.shared.u32 	%r290, [%r218+-8192];
	add.s32 	%r294, %r218, -4096;
	ld.shared.u32 	%r291, [%r218+-4096];
	setp.gt.s32 	%p12, %r290, %r291;
	mov.u32 	%r292, %r22;
	@%p12 bra 	$L__BB1_10;
$L__BB1_12:
	add.s32 	%r289, %r289, 1024;
	setp.lt.s32 	%p13, %r289, %r204;
	@%p13 bra 	$L__BB1_8;
$L__BB1_13:
	bar.sync 	0;
	setp.gt.u32 	%p14, %r356, 511;
	add.s32 	%r295, %r356, 512;
	setp.ge.s32 	%p15, %r295, %r204;
	or.pred  	%p16, %p14, %p15;
	@%p16 bra 	$L__BB1_20;
	mov.u32 	%r221, _ZZ19parallel_shell_sortPiiiE1v;
$L__BB1_15:
	shl.b32 	%r220, %r295, 2;
	add.s32 	%r300, %r221, %r220;
	add.s32 	%r299, %r300, -2048;
	ld.shared.u32 	%r296, [%r300+-2048];
	ld.shared.u32 	%r297, [%r300];
	setp.le.s32 	%p17, %r296, %r297;
	@%p17 bra 	$L__BB1_19;
	mov.u32 	%r298, %r295;
$L__BB1_17:
	st.shared.u32 	[%r300], %r296;
	st.shared.u32 	[%r299], %r297;
	setp.lt.s32 	%p18, %r298, 1024;
	@%p18 bra 	$L__BB1_19;
	add.s32 	%r39, %r298, -512;
	shl.b32 	%r222, %r298, 2;
	add.s32 	%r224, %r221, %r222;
	add.s32 	%r299, %r224, -4096;
	ld.shared.u32 	%r296, [%r224+-4096];
	add.s32 	%r300, %r224, -2048;
	ld.shared.u32 	%r297, [%r224+-2048];
	setp.gt.s32 	%p19, %r296, %r297;
	mov.u32 	%r298, %r39;
	@%p19 bra 	$L__BB1_17;
$L__BB1_19:
	add.s32 	%r295, %r295, 512;
	setp.lt.s32 	%p20, %r295, %r204;
	@%p20 bra 	$L__BB1_15;
$L__BB1_20:
	bar.sync 	0;
	setp.gt.u32 	%p21, %r356, 255;
	add.s32 	%r301, %r356, 256;
	setp.ge.s32 	%p22, %r301, %r204;
	or.pred  	%p23, %p21, %p22;
	@%p23 bra 	$L__BB1_27;
	mov.u32 	%r227, _ZZ19parallel_shell_sortPiiiE1v;
$L__BB1_22:
	shl.b32 	%r226, %r301, 2;
	add.s32 	%r306, %r227, %r226;
	add.s32 	%r305, %r306, -1024;
	ld.shared.u32 	%r302, [%r306+-1024];
	ld.shared.u32 	%r303, [%r306];
	setp.le.s32 	%p24, %r302, %r303;
	@%p24 bra 	$L__BB1_26;
	mov.u32 	%r304, %r301;
$L__BB1_24:
	st.shared.u32 	[%r306], %r302;
	st.shared.u32 	[%r305], %r303;
	setp.lt.s32 	%p25, %r304, 512;
	@%p25 bra 	$L__BB1_26;
	add.s32 	%r56, %r304, -256;
	shl.b32 	%r228, %r304, 2;
	add.s32 	%r230, %r227, %r228;
	add.s32 	%r305, %r230, -2048;
	ld.shared.u32 	%r302, [%r230+-2048];
	add.s32 	%r306, %r230, -1024;
	ld.shared.u32 	%r303, [%r230+-1024];
	setp.gt.s32 	%p26, %r302, %r303;
	mov.u32 	%r304, %r56;
	@%p26 bra 	$L__BB1_24;
$L__BB1_26:
	add.s32 	%r301, %r301, 256;
	setp.lt.s32 	%p27, %r301, %r204;
	@%p27 bra 	$L__BB1_22;
$L__BB1_27:
	bar.sync 	0;
	setp.gt.u32 	%p28, %r356, 127;
	add.s32 	%r307, %r356, 128;
	setp.ge.s32 	%p29, %r307, %r204;
	or.pred  	%p30, %p28, %p29;
	@%p30 bra 	$L__BB1_34;
	mov.u32 	%r233, _ZZ19parallel_shell_sortPiiiE1v;
$L__BB1_29:
	shl.b32 	%r232, %r307, 2;
	add.s32 	%r312, %r233, %r232;
	add.s32 	%r311, %r312, -512;
	ld.shared.u32 	%r308, [%r312+-512];
	ld.shared.u32 	%r309, [%r312];
	setp.le.s32 	%p31, %r308, %r309;
	@%p31 bra 	$L__BB1_33;
	mov.u32 	%r310, %r307;
$L__BB1_31:
	st.shared.u32 	[%r312], %r308;
	st.shared.u32 	[%r311], %r309;
	setp.lt.s32 	%p32, %r310, 256;
	@%p32 bra 	$L__BB1_33;
	add.s32 	%r73, %r310, -128;
	shl.b32 	%r234, %r310, 2;
	add.s32 	%r236, %r233, %r234;
	add.s32 	%r311, %r236, -1024;
	ld.shared.u32 	%r308, [%r236+-1024];
	add.s32 	%r312, %r236, -512;
	ld.shared.u32 	%r309, [%r236+-512];
	setp.gt.s32 	%p33, %r308, %r309;
	mov.u32 	%r310, %r73;
	@%p33 bra 	$L__BB1_31;
$L__BB1_33:
	add.s32 	%r307, %r307, 128;
	setp.lt.s32 	%p34, %r307, %r204;
	@%p34 bra 	$L__BB1_29;
$L__BB1_34:
	bar.sync 	0;
	setp.gt.u32 	%p35, %r356, 63;
	add.s32 	%r313, %r356, 64;
	setp.ge.s32 	%p36, %r313, %r204;
	or.pred  	%p37, %p35, %p36;
	@%p37 bra 	$L__BB1_41;
	mov.u32 	%r239, _ZZ19parallel_shell_sortPiiiE1v;
$L__BB1_36:
	shl.b32 	%r238, %r313, 2;
	add.s32 	%r318, %r239, %r238;
	add.s32 	%r317, %r318, -256;
	ld.shared.u32 	%r314, [%r318+-256];
	ld.shared.u32 	%r315, [%r318];
	setp.le.s32 	%p38, %r314, %r315;
	@%p38 bra 	$L__BB1_40;
	mov.u32 	%r316, %r313;
$L__BB1_38:
	st.shared.u32 	[%r318], %r314;
	st.shared.u32 	[%r317], %r315;
	setp.lt.s32 	%p39, %r316, 128;
	@%p39 bra 	$L__BB1_40;
	add.s32 	%r90, %r316, -64;
	shl.b32 	%r240, %r316, 2;
	add.s32 	%r242, %r239, %r240;
	add.s32 	%r317, %r242, -512;
	ld.shared.u32 	%r314, [%r242+-512];
	add.s32 	%r318, %r242, -256;
	ld.shared.u32 	%r315, [%r242+-256];
	setp.gt.s32 	%p40, %r314, %r315;
	mov.u32 	%r316, %r90;
	@%p40 bra 	$L__BB1_38;
$L__BB1_40:
	add.s32 	%r313, %r313, 64;
	setp.lt.s32 	%p41, %r313, %r204;
	@%p41 bra 	$L__BB1_36;
$L__BB1_41:
	bar.sync 	0;
	setp.gt.u32 	%p42, %r356, 31;
	add.s32 	%r319, %r356, 32;
	setp.ge.s32 	%p43, %r319, %r204;
	or.pred  	%p44, %p42, %p43;
	@%p44 bra 	$L__BB1_48;
	mov.u32 	%r245, _ZZ19parallel_shell_sortPiiiE1v;
$L__BB1_43:
	shl.b32 	%r244, %r319, 2;
	add.s32 	%r324, %r245, %r244;
	add.s32 	%r323, %r324, -128;
	ld.shared.u32 	%r320, [%r324+-128];
	ld.shared.u32 	%r321, [%r324];
	setp.le.s32 	%p45, %r320, %r321;
	@%p45 bra 	$L__BB1_47;
	mov.u32 	%r322, %r319;
$L__BB1_45:
	st.shared.u32 	[%r324], %r320;
	st.shared.u32 	[%r323], %r321;
	setp.lt.s32 	%p46, %r322, 64;
	@%p46 bra 	$L__BB1_47;
	add.s32 	%r107, %r322, -32;
	shl.b32 	%r246, %r322, 2;
	add.s32 	%r248, %r245, %r246;
	add.s32 	%r323, %r248, -256;
	ld.shared.u32 	%r320, [%r248+-256];
	add.s32 	%r324, %r248, -128;
	ld.shared.u32 	%r321, [%r248+-128];
	setp.gt.s32 	%p47, %r320, %r321;
	mov.u32 	%r322, %r107;
	@%p47 bra 	$L__BB1_45;
$L__BB1_47:
	add.s32 	%r319, %r319, 32;
	setp.lt.s32 	%p48, %r319, %r204;
	@%p48 bra 	$L__BB1_43;
$L__BB1_48:
	bar.sync 	0;
	setp.gt.u32 	%p49, %r356, 15;
	add.s32 	%r325, %r356, 16;
	setp.ge.s32 	%p50, %r325, %r204;
	or.pred  	%p51, %p49, %p50;
	@%p51 bra 	$L__BB1_55;
	mov.u32 	%r251, _ZZ19parallel_shell_sortPiiiE1v;
$L__BB1_50:
	shl.b32 	%r250, %r325, 2;
	add.s32 	%r330, %r251, %r250;
	add.s32 	%r329, %r330, -64;
	ld.shared.u32 	%r326, [%r330+-64];
	ld.shared.u32 	%r327, [%r330];
	setp.le.s32 	%p52, %r326, %r327;
	@%p52 bra 	$L__BB1_54;
	mov.u32 	%r328, %r325;
$L__BB1_52:
	st.shared.u32 	[%r330], %r326;
	st.shared.u32 	[%r329], %r327;
	setp.lt.s32 	%p53, %r328, 32;
	@%p53 bra 	$L__BB1_54;
	add.s32 	%r124, %r328, -16;
	shl.b32 	%r252, %r328, 2;
	add.s32 	%r254, %r251, %r252;
	add.s32 	%r329, %r254, -128;
	ld.shared.u32 	%r326, [%r254+-128];
	add.s32 	%r330, %r254, -64;
	ld.shared.u32 	%r327, [%r254+-64];
	setp.gt.s32 	%p54, %r326, %r327;
	mov.u32 	%r328, %r124;
	@%p54 bra 	$L__BB1_52;
$L__BB1_54:
	add.s32 	%r325, %r325, 16;
	setp.lt.s32 	%p55, %r325, %r204;
	@%p55 bra 	$L__BB1_50;
$L__BB1_55:
	bar.sync 	0;
	setp.gt.u32 	%p56, %r356, 7;
	add.s32 	%r331, %r356, 8;
	setp.ge.s32 	%p57, %r331, %r204;
	or.pred  	%p58, %p56, %p57;
	@%p58 bra 	$L__BB1_62;
	mov.u32 	%r257, _ZZ19parallel_shell_sortPiiiE1v;
$L__BB1_57:
	shl.b32 	%r256, %r331, 2;
	add.s32 	%r336, %r257, %r256;
	add.s32 	%r335, %r336, -32;
	ld.shared.u32 	%r332, [%r336+-32];
	ld.shared.u32 	%r333, [%r336];
	setp.le.s32 	%p59, %r332, %r333;
	@%p59 bra 	$L__BB1_61;
	mov.u32 	%r334, %r331;
$L__BB1_59:
	st.shared.u32 	[%r336], %r332;
	st.shared.u32 	[%r335], %r333;
	setp.lt.s32 	%p60, %r334, 16;
	@%p60 bra 	$L__BB1_61;
	add.s32 	%r141, %r334, -8;
	shl.b32 	%r258, %r334, 2;
	add.s32 	%r260, %r257, %r258;
	add.s32 	%r335, %r260, -64;
	ld.shared.u32 	%r332, [%r260+-64];
	add.s32 	%r336, %r260, -32;
	ld.shared.u32 	%r333, [%r260+-32];
	setp.gt.s32 	%p61, %r332, %r333;
	mov.u32 	%r334, %r141;
	@%p61 bra 	$L__BB1_59;
$L__BB1_61:
	add.s32 	%r331, %r331, 8;
	setp.lt.s32 	%p62, %r331, %r204;
	@%p62 bra 	$L__BB1_57;
$L__BB1_62:
	bar.sync 	0;
	setp.gt.u32 	%p63, %r356, 3;
	add.s32 	%r337, %r356, 4;
	setp.ge.s32 	%p64, %r337, %r204;
	or.pred  	%p65, %p63, %p64;
	@%p65 bra 	$L__BB1_69;
	mov.u32 	%r263, _ZZ19parallel_shell_sortPiiiE1v;
$L__BB1_64:
	shl.b32 	%r262, %r337, 2;
	add.s32 	%r342, %r263, %r262;
	add.s32 	%r341, %r342, -16;
	ld.shared.u32 	%r338, [%r342+-16];
	ld.shared.u32 	%r339, [%r342];
	setp.le.s32 	%p66, %r338, %r339;
	@%p66 bra 	$L__BB1_68;
	mov.u32 	%r340, %r337;
$L__BB1_66:
	st.shared.u32 	[%r342], %r338;
	st.shared.u32 	[%r341], %r339;
	setp.lt.s32 	%p67, %r340, 8;
	@%p67 bra 	$L__BB1_68;
	add.s32 	%r158, %r340, -4;
	shl.b32 	%r264, %r340, 2;
	add.s32 	%r266, %r263, %r264;
	add.s32 	%r341, %r266, -32;
	ld.shared.u32 	%r338, [%r266+-32];
	add.s32 	%r342, %r266, -16;
	ld.shared.u32 	%r339, [%r266+-16];
	setp.gt.s32 	%p68, %r338, %r339;
	mov.u32 	%r340, %r158;
	@%p68 bra 	$L__BB1_66;
$L__BB1_68:
	add.s32 	%r337, %r337, 4;
	setp.lt.s32 	%p69, %r337, %r204;
	@%p69 bra 	$L__BB1_64;
$L__BB1_69:
	bar.sync 	0;
	setp.gt.u32 	%p70, %r356, 1;
	add.s32 	%r343, %r356, 2;
	setp.ge.s32 	%p71, %r343, %r204;
	or.pred  	%p72, %p70, %p71;
	@%p72 bra 	$L__BB1_76;
	mov.u32 	%r269, _ZZ19parallel_shell_sortPiiiE1v;
$L__BB1_71:
	shl.b32 	%r268, %r343, 2;
	add.s32 	%r348, %r269, %r268;
	add.s32 	%r347, %r348, -8;
	ld.shared.u32 	%r344, [%r348+-8];
	ld.shared.u32 	%r345, [%r348];
	setp.le.s32 	%p73, %r344, %r345;
	@%p73 bra 	$L__BB1_75;
	mov.u32 	%r346, %r343;
$L__BB1_73:
	st.shared.u32 	[%r348], %r344;
	st.shared.u32 	[%r347], %r345;
	setp.lt.s32 	%p74, %r346, 4;
	@%p74 bra 	$L__BB1_75;
	add.s32 	%r175, %r346, -2;
	shl.b32 	%r270, %r346, 2;
	add.s32 	%r272, %r269, %r270;
	add.s32 	%r347, %r272, -16;
	ld.shared.u32 	%r344, [%r272+-16];
	add.s32 	%r348, %r272, -8;
	ld.shared.u32 	%r345, [%r272+-8];
	setp.gt.s32 	%p75, %r344, %r345;
	mov.u32 	%r346, %r175;
	@%p75 bra 	$L__BB1_73;
$L__BB1_75:
	add.s32 	%r343, %r343, 2;
	setp.lt.s32 	%p76, %r343, %r204;
	@%p76 bra 	$L__BB1_71;
$L__BB1_76:
	bar.sync 	0;
	setp.ne.s32 	%p77, %r356, 0;
	setp.lt.s32 	%p78, %r204, 2;
	or.pred  	%p79, %p77, %p78;
	@%p79 bra 	$L__BB1_83;
	mov.b32 	%r349, 1;
	mov.u32 	%r275, _ZZ19parallel_shell_sortPiiiE1v;
$L__BB1_78:
	shl.b32 	%r274, %r349, 2;
	add.s32 	%r354, %r275, %r274;
	add.s32 	%r353, %r354, -4;
	ld.shared.u32 	%r350, [%r354+-4];
	ld.shared.u32 	%r351, [%r354];
	setp.le.s32 	%p80, %r350, %r351;
	@%p80 bra 	$L__BB1_82;
	mov.u32 	%r352, %r349;
$L__BB1_80:
	st.shared.u32 	[%r354], %r350;
	st.shared.u32 	[%r353], %r351;
	setp.lt.s32 	%p81, %r352, 2;
	@%p81 bra 	$L__BB1_82;
	add.s32 	%r191, %r352, -1;
	shl.b32 	%r276, %r352, 2;
	add.s32 	%r278, %r275, %r276;
	add.s32 	%r353, %r278, -8;
	ld.shared.u32 	%r350, [%r278+-8];
	add.s32 	%r354, %r278, -4;
	ld.shared.u32 	%r351, [%r278+-4];
	setp.gt.s32 	%p82, %r350, %r351;
	mov.u32 	%r352, %r191;
	@%p82 bra 	$L__BB1_80;
$L__BB1_82:
	add.s32 	%r349, %r349, 1;
	setp.lt.s32 	%p83, %r349, %r204;
	@%p83 bra 	$L__BB1_78;
$L__BB1_83:
	setp.gt.s32 	%p84, %r204, 1023;
	bar.sync 	0;
	@%p84 bra 	$L__BB1_86;
	setp.ge.u32 	%p89, %r356, %r204;
	add.s32 	%r197, %r1, %r356;
	setp.ge.u32 	%p90, %r197, %r203;
	or.pred  	%p91, %p89, %p90;
	@%p91 bra 	$L__BB1_89;
	shl.b32 	%r283, %r356, 2;
	mov.u32 	%r284, _ZZ19parallel_shell_sortPiiiE1v;
	add.s32 	%r285, %r284, %r283;
	ld.shared.u32 	%r286, [%r285];
	mul.wide.u32 	%rd9, %r197, 4;
	add.s64 	%rd10, %rd1, %rd9;
	st.global.u32 	[%rd10], %r286;
	bra.uni 	$L__BB1_89;
$L__BB1_86:
	add.s32 	%r355, %r356, %r1;
	setp.ge.s32 	%p85, %r355, %r203;
	@%p85 bra 	$L__BB1_89;
	mov.u32 	%r280, _ZZ19parallel_shell_sortPiiiE1v;
$L__BB1_88:
	shl.b32 	%r279, %r356, 2;
	add.s32 	%r281, %r280, %r279;
	ld.shared.u32 	%r282, [%r281];
	mul.wide.s32 	%rd7, %r355, 4;
	add.s64 	%rd8, %rd1, %rd7;
	st.global.u32 	[%rd8], %r282;
	add.s32 	%r356, %r356, 1024;
	setp.lt.s32 	%p86, %r356, %r204;
	add.s32 	%r355, %r356, %r1;
	setp.lt.s32 	%p87, %r355, %r203;
	and.pred  	%p88, %p86, %p87;
	@%p88 bra 	$L__BB1_88;
$L__BB1_89:
	ret;

}
	// .globl	_Z23parallel_shell_sort_mixPiii
.visible .entry _Z23parallel_shell_sort_mixPiii(
	.param .u64 .ptr .align 1 _Z23parallel_shell_sort_mixPiii_param_0,
	.param .u32 _Z23parallel_shell_sort_mixPiii_param_1,
	.param .u32 _Z23parallel_shell_sort_mixPiii_param_2
)
{
	.reg .pred 	%p<92>;
	.reg .b32 	%r<399>;
	.reg .b64 	%rd<17>;
	// demoted variable
	.shared .align 4 .b8 _ZZ23parallel_shell_sort_mixPiiiE1v[49152];
	ld.param.u64 	%rd2, [_Z23parallel_shell_sort_mixPiii_param_0];
	ld.param.u32 	%r229, [_Z23parallel_shell_sort_mixPiii_param_1];
	ld.param.u32 	%r230, [_Z23parallel_shell_sort_mixPiii_param_2];
	cvta.to.global.u64 	%rd1, %rd2;
	add.s32 	%r231, %r229, %r230;
	add.s32 	%r232, %r231, -1;
	div.s32 	%r1, %r232, %r230;
	mov.u32 	%r2, %ctaid.x;
	mul.lo.s32 	%r3, %r230, %r2;
	setp.gt.s32 	%p1, %r230, 1023;
	@%p1 bra 	$L__BB2_3;
	mov.u32 	%r4, %tid.x;
	setp.ge.u32 	%p6, %r4, %r230;
	add.s32 	%r5, %r3, %r4;
	setp.ge.u32 	%p7, %r5, %r229;
	or.pred  	%p8, %p6, %p7;
	@%p8 bra 	$L__BB2_6;
	mul.wide.u32 	%rd5, %r5, 4;
	add.s64 	%rd6, %rd1, %rd5;
	ld.global.u32 	%r237, [%rd6];
	shl.b32 	%r238, %r4, 2;
	mov.u32 	%r239, _ZZ23parallel_shell_sort_mixPiiiE1v;
	add.s32 	%r240, %r239, %r238;
	st.shared.u32 	[%r240], %r237;
	bra.uni 	$L__BB2_6;
$L__BB2_3:
	mov.u32 	%r322, %tid.x;
	add.s32 	%r321, %r322, %r3;
	setp.ge.s32 	%p2, %r321, %r229;
	@%p2 bra 	$L__BB2_6;
	mov.u32 	%r235, _ZZ23parallel_shell_sort_mixPiiiE1v;
$L__BB2_5:
	mul.wide.s32 	%rd3, %r321, 4;
	add.s64 	%rd4, %rd1, %rd3;
	ld.global.u32 	%r233, [%rd4];
	shl.b32 	%r234, %r322, 2;
	add.s32 	%r236, %r235, %r234;
	st.shared.u32 	[%r236], %r233;
	add.s32 	%r322, %r322, 1024;
	setp.lt.s32 	%p3, %r322, %r230;
	add.s32 	%r321, %r322, %r3;
	setp.lt.s32 	%p4, %r321, %r229;
	and.pred  	%p5, %p3, %p4;
	@%p5 bra 	$L__BB2_5;
$L__BB2_6:
	mov.u32 	%r12, %tid.x;
	or.b32  	%r323, %r12, 1024;
	setp.ge.s32 	%p9, %r323, %r230;
	@%p9 bra 	$L__BB2_13;
	mov.u32 	%r242, _ZZ23parallel_shell_sort_mixPiiiE1v;
$L__BB2_8:
	shl.b32 	%r241, %r323, 2;
	add.s32 	%r328, %r242, %r241;
	add.s32 	%r327, %r328, -4096;
	ld.shared.u32 	%r324, [%r328+-4096];
	ld.shared.u32 	%r325, [%r328];
	setp.le.s32 	%p10, %r324, %r325;
	@%p10 bra 	$L__BB2_12;
	mov.u32 	%r326, %r323;
$L__BB2_10:
	st.shared.u32 	[%r328], %r324;
	st.shared.u32 	[%r327], %r325;
	setp.lt.s32 	%p11, %r326, 2048;
	@%p11 bra 	$L__BB2_12;
	add.s32 	%r24, %r326, -1024;
	shl.b32 	%r243, %r326, 2;
	add.s32 	%r245, %r242, %r243;
	add.s32 	%r327, %r245, -8192;
	ld.shared.u32 	%r324, [%r245+-8192];
	add.s32 	%r328, %r245, -4096;
	ld.shared.u32 	%r325, [%r245+-4096];
	setp.gt.s32 	%p12, %r324, %r325;
	mov.u32 	%r326, %r24;
	@%p12 bra 	$L__BB2_10;
$L__BB2_12:
	add.s32 	%r323, %r323, 1024;
	setp.lt.s32 	%p13, %r323, %r230;
	@%p13 bra 	$L__BB2_8;
$L__BB2_13:
	bar.sync 	0;
	setp.gt.u32 	%p14, %r12, 511;
	add.s32 	%r329, %r12, 512;
	setp.ge.s32 	%p15, %r329, %r230;
	or.pred  	%p16, %p14, %p15;
	@%p16 bra 	$L__BB2_20;
	mov.u32 	%r248, _ZZ23parallel_shell_sort_mixPiiiE1v;
$L__BB2_15:
	shl.b32 	%r247, %r329, 2;
	add.s32 	%r334, %r248, %r247;
	add.s32 	%r333, %r334, -2048;
	ld.shared.u32 	%r330, [%r334+-2048];
	ld.shared.u32 	%r331, [%r334];
	setp.le.s32 	%p17, %r330, %r331;
	@%p17 bra 	$L__BB2_19;
	mov.u32 	%r332, %r329;
$L__BB2_17:
	st.shared.u32 	[%r334], %r330;
	st.shared.u32 	[%r333], %r331;
	setp.lt.s32 	%p18, %r332, 1024;
	@%p18 bra 	$L__BB2_19;
	add.s32 	%r41, %r332, -512;
	shl.b32 	%r249, %r332, 2;
	add.s32 	%r251, %r248, %r249;
	add.s32 	%r333, %r251, -4096;
	ld.shared.u32 	%r330, [%r251+-4096];
	add.s32 	%r334, %r251, -2048;
	ld.shared.u32 	%r331, [%r251+-2048];
	setp.gt.s32 	%p19, %r330, %r331;
	mov.u32 	%r332, %r41;
	@%p19 bra 	$L__BB2_17;
$L__BB2_19:
	add.s32 	%r329, %r329, 512;
	setp.lt.s32 	%p20, %r329, %r230;
	@%p20 bra 	$L__BB2_15;
$L__BB2_20:
	bar.sync 	0;
	setp.gt.u32 	%p21, %r12, 255;
	add.s32 	%r335, %r12, 256;
	setp.ge.s32 	%p22, %r335, %r230;
	or.pred  	%p23, %p21, %p22;
	@%p23 bra 	$L__BB2_27;
	mov.u32 	%r254, _ZZ23parallel_shell_sort_mixPiiiE1v;
$L__BB2_22:
	shl.b32 	%r253, %r335, 2;
	add.s32 	%r340, %r254, %r253;
	add.s32 	%r339, %r340, -1024;
	ld.shared.u32 	%r336, [%r340+-1024];
	ld.shared.u32 	%r337, [%r340];
	setp.le.s32 	%p24, %r336, %r337;
	@%p24 bra 	$L__BB2_26;
	mov.u32 	%r338, %r335;
$L__BB2_24:
	st.shared.u32 	[%r340], %r336;
	st.shared.u32 	[%r339], %r337;
	setp.lt.s32 	%p25, %r338, 512;
	@%p25 bra 	$L__BB2_26;
	add.s32 	%r58, %r338, -256;
	shl.b32 	%r255, %r338, 2;
	add.s32 	%r257, %r254, %r255;
	add.s32 	%r339, %r257, -2048;
	ld.shared.u32 	%r336, [%r257+-2048];
	add.s32 	%r340, %r257, -1024;
	ld.shared.u32 	%r337, [%r257+-1024];
	setp.gt.s32 	%p26, %r336, %r337;
	mov.u32 	%r338, %r58;
	@%p26 bra 	$L__BB2_24;
$L__BB2_26:
	add.s32 	%r335, %r335, 256;
	setp.lt.s32 	%p27, %r335, %r230;
	@%p27 bra 	$L__BB2_22;
$L__BB2_27:
	bar.sync 	0;
	setp.gt.u32 	%p28, %r12, 127;
	add.s32 	%r341, %r12, 128;
	setp.ge.s32 	%p29, %r341, %r230;
	or.pred  	%p30, %p28, %p29;
	@%p30 bra 	$L__BB2_34;
	mov.u32 	%r260, _ZZ23parallel_shell_sort_mixPiiiE1v;
$L__BB2_29:
	shl.b32 	%r259, %r341, 2;
	add.s32 	%r346, %r260, %r259;
	add.s32 	%r345, %r346, -512;
	ld.shared.u32 	%r342, [%r346+-512];
	ld.shared.u32 	%r343, [%r346];
	setp.le.s32 	%p31, %r342, %r343;
	@%p31 bra 	$L__BB2_33;
	mov.u32 	%r344, %r341;
$L__BB2_31:
	st.shared.u32 	[%r346], %r342;
	st.shared.u32 	[%r345], %r343;
	setp.lt.s32 	%p32, %r344, 256;
	@%p32 bra 	$L__BB2_33;
	add.s32 	%r75, %r344, -128;
	shl.b32 	%r261, %r344, 2;
	add.s32 	%r263, %r260, %r261;
	add.s32 	%r345, %r263, -1024;
	ld.shared.u32 	%r342, [%r263+-1024];
	add.s32 	%r346, %r263, -512;
	ld.shared.u32 	%r343, [%r263+-512];
	setp.gt.s32 	%p33, %r342, %r343;
	mov.u32 	%r344, %r75;
	@%p33 bra 	$L__BB2_31;
$L__BB2_33:
	add.s32 	%r341, %r341, 128;
	setp.lt.s32 	%p34, %r341, %r230;
	@%p34 bra 	$L__BB2_29;
$L__BB2_34:
	bar.sync 	0;
	setp.gt.u32 	%p35, %r12, 63;
	add.s32 	%r347, %r12, 64;
	setp.ge.s32 	%p36, %r347, %r230;
	or.pred  	%p37, %p35, %p36;
	@%p37 bra 	$L__BB2_41;
	mov.u32 	%r266, _ZZ23parallel_shell_sort_mixPiiiE1v;
$L__BB2_36:
	shl.b32 	%r265, %r347, 2;
	add.s32 	%r352, %r266, %r265;
	add.s32 	%r351, %r352, -256;
	ld.shared.u32 	%r348, [%r352+-256];
	ld.shared.u32 	%r349, [%r352];
	setp.le.s32 	%p38, %r348, %r349;
	@%p38 bra 	$L__BB2_40;
	mov.u32 	%r350, %r347;
$L__BB2_38:
	st.shared.u32 	[%r352], %r348;
	st.shared.u32 	[%r351], %r349;
	setp.lt.s32 	%p39, %r350, 128;
	@%p39 bra 	$L__BB2_40;
	add.s32 	%r92, %r350, -64;
	shl.b32 	%r267, %r350, 2;
	add.s32 	%r269, %r266, %r267;
	add.s32 	%r351, %r269, -512;
	ld.shared.u32 	%r348, [%r269+-512];
	add.s32 	%r352, %r269, -256;
	ld.shared.u32 	%r349, [%r269+-256];
	setp.gt.s32 	%p40, %r348, %r349;
	mov.u32 	%r350, %r92;
	@%p40 bra 	$L__BB2_38;
$L__BB2_40:
	add.s32 	%r347, %r347, 64;
	setp.lt.s32 	%p41, %r347, %r230;
	@%p41 bra 	$L__BB2_36;
$L__BB2_41:
	bar.sync 	0;
	setp.gt.u32 	%p42, %r12, 31;
	add.s32 	%r353, %r12, 32;
	setp.ge.s32 	%p43, %r353, %r230;
	or.pred  	%p44, %p42, %p43;
	@%p44 bra 	$L__BB2_48;
	mov.u32 	%r272, _ZZ23parallel_shell_sort_mixPiiiE1v;
$L__BB2_43:
	shl.b32 	%r271, %r353, 2;
	add.s32 	%r358, %r272, %r271;
	add.s32 	%r357, %r358, -128;
	ld.shared.u32 	%r354, [%r358+-128];
	ld.shared.u32 	%r355, [%r358];
	setp.le.s32 	%p45, %r354, %r355;
	@%p45 bra 	$L__BB2_47;
	mov.u32 	%r356, %r353;
$L__BB2_45:
	st.shared.u32 	[%r358], %r354;
	st.shared.u32 	[%r357], %r355;
	setp.lt.s32 	%p46, %r356, 64;
	@%p46 bra 	$L__BB2_47;
	add.s32 	%r109, %r356, -32;
	shl.b32 	%r273, %r356, 2;
	add.s32 	%r275, %r272, %r273;
	add.s32 	%r357, %r275, -256;
	ld.shared.u32 	%r354, [%r275+-256];
	add.s32 	%r358, %r275, -128;
	ld.shared.u32 	%r355, [%r275+-128];
	setp.gt.s32 	%p47, %r354, %r355;
	mov.u32 	%r356, %r109;
	@%p47 bra 	$L__BB2_45;
$L__BB2_47:
	add.s32 	%r353, %r353, 32;
	setp.lt.s32 	%p48, %r353, %r230;
	@%p48 bra 	$L__BB2_43;
$L__BB2_48:
	bar.sync 	0;
	setp.gt.u32 	%p49, %r12, 15;
	add.s32 	%r359, %r12, 16;
	setp.ge.s32 	%p50, %r359, %r230;
	or.pred  	%p51, %p49, %p50;
	@%p51 bra 	$L__BB2_55;
	mov.u32 	%r278, _ZZ23parallel_shell_sort_mixPiiiE1v;
$L__BB2_50:
	shl.b32 	%r277, %r359, 2;
	add.s32 	%r364, %r278, %r277;
	add.s32 	%r363, %r364, -64;
	ld.shared.u32 	%r360, [%r364+-64];
	ld.shared.u32 	%r361, [%r364];
	setp.le.s32 	%p52, %r360, %r361;
	@%p52 bra 	$L__BB2_54;
	mov.u32 	%r362, %r359;
$L__BB2_52:
	st.shared.u32 	[%r364], %r360;
	st.shared.u32 	[%r363], %r361;
	setp.lt.s32 	%p53, %r362, 32;
	@%p53 bra 	$L__BB2_54;
	add.s32 	%r126, %r362, -16;
	shl.b32 	%r279, %r362, 2;
	add.s32 	%r281, %r278, %r279;
	add.s32 	%r363, %r281, -128;
	ld.shared.u32 	%r360, [%r281+-128];
	add.s32 	%r364, %r281, -64;
	ld.shared.u32 	%r361, [%r281+-64];
	setp.gt.s32 	%p54, %r360, %r361;
	mov.u32 	%r362, %r126;
	@%p54 bra 	$L__BB2_52;
$L__BB2_54:
	add.s32 	%r359, %r359, 16;
	setp.lt.s32 	%p55, %r359, %r230;
	@%p55 bra 	$L__BB2_50;
$L__BB2_55:
	bar.sync 	0;
	setp.gt.u32 	%p56, %r12, 7;
	add.s32 	%r365, %r12, 8;
	setp.ge.s32 	%p57, %r365, %r230;
	or.pred  	%p58, %p56, %p57;
	@%p58 bra 	$L__BB2_62;
	mov.u32 	%r284, _ZZ23parallel_shell_sort_mixPiiiE1v;
$L__BB2_57:
	shl.b32 	%r283, %r365, 2;
	add.s32 	%r370, %r284, %r283;
	add.s32 	%r369, %r370, -32;
	ld.shared.u32 	%r366, [%r370+-32];
	ld.shared.u32 	%r367, [%r370];
	setp.le.s32 	%p59, %r366, %r367;
	@%p59 bra 	$L__BB2_61;
	mov.u32 	%r368, %r365;
$L__BB2_59:
	st.shared.u32 	[%r370], %r366;
	st.shared.u32 	[%r369], %r367;
	setp.lt.s32 	%p60, %r368, 16;
	@%p60 bra 	$L__BB2_61;
	add.s32 	%r143, %r368, -8;
	shl.b32 	%r285, %r368, 2;
	add.s32 	%r287, %r284, %r285;
	add.s32 	%r369, %r287, -64;
	ld.shared.u32 	%r366, [%r287+-64];
	add.s32 	%r370, %r287, -32;
	ld.shared.u32 	%r367, [%r287+-32];
	setp.gt.s32 	%p61, %r366, %r367;
	mov.u32 	%r368, %r143;
	@%p61 bra 	$L__BB2_59;
$L__BB2_61:
	add.s32 	%r365, %r365, 8;
	setp.lt.s32 	%p62, %r365, %r230;
	@%p62 bra 	$L__BB2_57;
$L__BB2_62:
	bar.sync 	0;
	setp.gt.u32 	%p63, %r12, 3;
	add.s32 	%r371, %r12, 4;
	setp.ge.s32 	%p64, %r371, %r230;
	or.pred  	%p65, %p63, %p64;
	@%p65 bra 	$L__BB2_69;
	mov.u32 	%r290, _ZZ23parallel_shell_sort_mixPiiiE1v;
$L__BB2_64:
	shl.b32 	%r289, %r371, 2;
	add.s32 	%r376, %r290, %r289;
	add.s32 	%r375, %r376, -16;
	ld.shared.u32 	%r372, [%r376+-16];
	ld.shared.u32 	%r373, [%r376];
	setp.le.s32 	%p66, %r372, %r373;
	@%p66 bra 	$L__BB2_68;
	mov.u32 	%r374, %r371;
$L__BB2_66:
	st.shared.u32 	[%r376], %r372;
	st.shared.u32 	[%r375], %r373;
	setp.lt.s32 	%p67, %r374, 8;
	@%p67 bra 	$L__BB2_68;
	add.s32 	%r160, %r374, -4;
	shl.b32 	%r291, %r374, 2;
	add.s32 	%r293, %r290, %r291;
	add.s32 	%r375, %r293, -32;
	ld.shared.u32 	%r372, [%r293+-32];
	add.s32 	%r376, %r293, -16;
	ld.shared.u32 	%r373, [%r293+-16];
	setp.gt.s32 	%p68, %r372, %r373;
	mov.u32 	%r374, %r160;
	@%p68 bra 	$L__BB2_66;
$L__BB2_68:
	add.s32 	%r371, %r371, 4;
	setp.lt.s32 	%p69, %r371, %r230;
	@%p69 bra 	$L__BB2_64;
$L__BB2_69:
	bar.sync 	0;
	setp.gt.u32 	%p70, %r12, 1;
	add.s32 	%r377, %r12, 2;
	setp.ge.s32 	%p71, %r377, %r230;
	or.pred  	%p72, %p70, %p71;
	@%p72 bra 	$L__BB2_76;
	mov.u32 	%r296, _ZZ23parallel_shell_sort_mixPiiiE1v;
$L__BB2_71:
	shl.b32 	%r295, %r377, 2;
	add.s32 	%r382, %r296, %r295;
	add.s32 	%r381, %r382, -8;
	ld.shared.u32 	%r378, [%r382+-8];
	ld.shared.u32 	%r379, [%r382];
	setp.le.s32 	%p73, %r378, %r379;
	@%p73 bra 	$L__BB2_75;
	mov.u32 	%r380, %r377;
$L__BB2_73:
	st.shared.u32 	[%r382], %r378;
	st.shared.u32 	[%r381], %r379;
	setp.lt.s32 	%p74, %r380, 4;
	@%p74 bra 	$L__BB2_75;
	add.s32 	%r177, %r380, -2;
	shl.b32 	%r297, %r380, 2;
	add.s32 	%r299, %r296, %r297;
	add.s32 	%r381, %r299, -16;
	ld.shared.u32 	%r378, [%r299+-16];
	add.s32 	%r382, %r299, -8;
	ld.shared.u32 	%r379, [%r299+-8];
	setp.gt.s32 	%p75, %r378, %r379;
	mov.u32 	%r380, %r177;
	@%p75 bra 	$L__BB2_73;
$L__BB2_75:
	add.s32 	%r377, %r377, 2;
	setp.lt.s32 	%p76, %r377, %r230;
	@%p76 bra 	$L__BB2_71;
$L__BB2_76:
	bar.sync 	0;
	setp.ne.s32 	%p77, %r12, 0;
	setp.lt.s32 	%p78, %r230, 2;
	or.pred  	%p79, %p77, %p78;
	@%p79 bra 	$L__BB2_83;
	mov.b32 	%r383, 1;
	mov.u32 	%r302, _ZZ23parallel_shell_sort_mixPiiiE1v;
$L__BB2_78:
	shl.b32 	%r301, %r383, 2;
	add.s32 	%r388, %r302, %r301;
	add.s32 	%r387, %r388, -4;
	ld.shared.u32 	%r384, [%r388+-4];
	ld.shared.u32 	%r385, [%r388];
	setp.le.s32 	%p80, %r384, %r385;
	@%p80 bra 	$L__BB2_82;
	mov.u32 	%r386, %r383;
$L__BB2_80:
	st.shared.u32 	[%r388], %r384;
	st.shared.u32 	[%r387], %r385;
	setp.lt.s32 	%p81, %r386, 2;
	@%p81 bra 	$L__BB2_82;
	add.s32 	%r193, %r386, -1;
	shl.b32 	%r303, %r386, 2;
	add.s32 	%r305, %r302, %r303;
	add.s32 	%r387, %r305, -8;
	ld.shared.u32 	%r384, [%r305+-8];
	add.s32 	%r388, %r305, -4;
	ld.shared.u32 	%r385, [%r305+-4];
	setp.gt.s32 	%p82, %r384, %r385;
	mov.u32 	%r386, %r193;
	@%p82 bra 	$L__BB2_80;
$L__BB2_82:
	add.s32 	%r383, %r383, 1;
	setp.lt.s32 	%p83, %r383, %r230;
	@%p83 bra 	$L__BB2_78;
$L__BB2_83:
	setp.ne.s32 	%p84, %r12, 0;
	bar.sync 	0;
	@%p84 bra 	$L__BB2_91;
	setp.lt.s32 	%p85, %r230, 1;
	setp.ge.s32 	%p86, %r3, %r229;
	or.pred  	%p87, %p85, %p86;
	@%p87 bra 	$L__BB2_91;
	not.b32 	%r307, %r3;
	add.s32 	%r308, %r229, %r307;
	add.s32 	%r309, %r230, -1;
	min.u32 	%r310, %r308, %r309;
	add.s32 	%r199, %r310, 1;
	and.b32  	%r200, %r199, 3;
	setp.lt.u32 	%p88, %r310, 3;
	mov.b32 	%r395, 0;
	@%p88 bra 	$L__BB2_88;
	and.b32  	%r395, %r199, -4;
	neg.s32 	%r394, %r395;
	add.s32 	%r393, %r2, %r1;
	shl.b32 	%r204, %r1, 2;
	shl.b32 	%r312, %r1, 1;
	add.s32 	%r392, %r2, %r312;
	mad.lo.s32 	%r391, %r1, 3, %r2;
	mov.u32 	%r313, _ZZ23parallel_shell_sort_mixPiiiE1v;
	add.s32 	%r389, %r313, 8;
	mov.u32 	%r390, %r2;
$L__BB2_87:
	ld.shared.u32 	%r314, [%r389+-8];
	mul.wide.u32 	%rd7, %r390, 4;
	add.s64 	%rd8, %rd1, %rd7;
	st.global.u32 	[%rd8], %r314;
	ld.shared.u32 	%r315, [%r389+-4];
	mul.wide.u32 	%rd9, %r393, 4;
	add.s64 	%rd10, %rd1, %rd9;
	st.global.u32 	[%rd10], %r315;
	ld.shared.u32 	%r316, [%r389];
	mul.wide.u32 	%rd11, %r392, 4;
	add.s64 	%rd12, %rd1, %rd11;
	st.global.u32 	[%rd12], %r316;
	ld.shared.u32 	%r317, [%r389+4];
	mul.wide.u32 	%rd13, %r391, 4;
	add.s64 	%rd14, %rd1, %rd13;
	st.global.u32 	[%rd14], %r317;
	add.s32 	%r394, %r394, 4;
	add.s32 	%r393, %r393, %r204;
	add.s32 	%r392, %r392, %r204;
	add.s32 	%r391, %r391, %r204;
	add.s32 	%r390, %r390, %r204;
	add.s32 	%r389, %r389, 16;
	setp.ne.s32 	%p89, %r394, 0;
	@%p89 bra 	$L__BB2_87;
$L__BB2_88:
	setp.eq.s32 	%p90, %r200, 0;
	@%p90 bra 	$L__BB2_91;
	mad.lo.s32 	%r398, %r395, %r1, %r2;
	shl.b32 	%r318, %r395, 2;
	mov.u32 	%r319, _ZZ23parallel_shell_sort_mixPiiiE1v;
	add.s32 	%r397, %r319, %r318;
	neg.s32 	%r396, %r200;
$L__BB2_90:
	.pragma "nounroll";
	ld.shared.u32 	%r320, [%r397];
	mul.wide.u32 	%rd15, %r398, 4;
	add.s64 	%rd16, %rd1, %rd15;
	st.global.u32 	[%rd16], %r320;
	add.s32 	%r398, %r398, %r1;
	add.s32 	%r397, %r397, 4;
	add.s32 	%r396, %r396, 1;
	setp.ne.s32 	%p91, %r396, 0;
	@%p91 bra 	$L__BB2_90;
$L__BB2_91:
	ret;

}
	// .globl	_Z23parallel_shell_sort_newPiii
.visible .entry _Z23parallel_shell_sort_newPiii(
	.param .u64 .ptr .align 1 _Z23parallel_shell_sort_newPiii_param_0,
	.param .u32 _Z23parallel_shell_sort_newPiii_param_1,
	.param .u32 _Z23parallel_shell_sort_newPiii_param_2
)
{
	.reg .pred 	%p<101>;
	.reg .b32 	%r<389>;
	.reg .b64 	%rd<23>;
	// demoted variable
	.shared .align 4 .b8 _ZZ23parallel_shell_sort_newPiiiE1v[49152];
	ld.param.u64 	%rd8, [_Z23parallel_shell_sort_newPiii_param_0];
	ld.param.u32 	%r224, [_Z23parallel_shell_sort_newPiii_param_1];
	ld.param.u32 	%r225, [_Z23parallel_shell_sort_newPiii_param_2];
	cvta.to.global.u64 	%rd1, %rd8;
	mov.u32 	%r226, %ctaid.x;
	mul.lo.s32 	%r1, %r225, %r226;
	setp.lt.s32 	%p1, %r225, 12289;
	@%p1 bra 	$L__BB3_10;
	mov.b32 	%r383, 1024;
	mov.u32 	%r2, %tid.x;
$L__BB3_2:
	setp.ge.u32 	%p2, %r2, %r383;
	add.s32 	%r384, %r383, %r2;
	setp.ge.s32 	%p3, %r384, %r225;
	or.pred  	%p4, %p2, %p3;
	@%p4 bra 	$L__BB3_9;
	shl.b32 	%r229, %r383, 1;
	sub.s32 	%r206, %r1, %r229;
	neg.s32 	%r207, %r383;
$L__BB3_4:
	add.s32 	%r230, %r384, %r1;
	sub.s32 	%r231, %r230, %r383;
	mul.wide.s32 	%rd9, %r231, 4;
	add.s64 	%rd21, %rd1, %rd9;
	ld.global.u32 	%r387, [%rd21];
	shl.b32 	%r210, %r383, 2;
	cvt.u64.u32 	%rd10, %r210;
	add.s64 	%rd22, %rd21, %rd10;
	ld.global.u32 	%r388, [%rd22];
	setp.le.s32 	%p5, %r387, %r388;
	@%p5 bra 	$L__BB3_8;
	add.s32 	%r386, %r206, %r384;
	add.s32 	%r385, %r207, %r384;
$L__BB3_6:
	st.global.u32 	[%rd22], %r387;
	st.global.u32 	[%rd21], %r388;
	setp.lt.s32 	%p6, %r385, %r383;
	@%p6 bra 	$L__BB3_8;
	mul.wide.s32 	%rd12, %r386, 4;
	add.s64 	%rd21, %rd1, %rd12;
	ld.global.u32 	%r387, [%rd21];
	add.s64 	%rd22, %rd21, %rd10;
	ld.global.u32 	%r388, [%rd22];
	setp.gt.s32 	%p7, %r387, %r388;
	sub.s32 	%r386, %r386, %r383;
	sub.s32 	%r385, %r385, %r383;
	@%p7 bra 	$L__BB3_6;
$L__BB3_8:
	add.s32 	%r384, %r384, %r383;
	setp.lt.s32 	%p8, %r384, %r225;
	@%p8 bra 	$L__BB3_4;
$L__BB3_9:
	bar.sync 	0;
	shr.u32 	%r223, %r383, 1;
	setp.gt.u32 	%p9, %r383, 1;
	mov.u32 	%r383, %r223;
	@%p9 bra 	$L__BB3_2;
	bra.uni 	$L__BB3_99;
$L__BB3_10:
	setp.gt.s32 	%p10, %r225, 1023;
	@%p10 bra 	$L__BB3_13;
	mov.u32 	%r3, %tid.x;
	setp.ge.u32 	%p15, %r3, %r225;
	add.s32 	%r4, %r1, %r3;
	setp.ge.u32 	%p16, %r4, %r224;
	or.pred  	%p17, %p15, %p16;
	@%p17 bra 	$L__BB3_16;
	mul.wide.u32 	%rd15, %r4, 4;
	add.s64 	%rd16, %rd1, %rd15;
	ld.global.u32 	%r236, [%rd16];
	shl.b32 	%r237, %r3, 2;
	mov.u32 	%r238, _ZZ23parallel_shell_sort_newPiiiE1v;
	add.s32 	%r239, %r238, %r237;
	st.shared.u32 	[%r239], %r236;
	bra.uni 	$L__BB3_16;
$L__BB3_13:
	mov.u32 	%r314, %tid.x;
	add.s32 	%r313, %r314, %r1;
	setp.ge.s32 	%p11, %r313, %r224;
	@%p11 bra 	$L__BB3_16;
	mov.u32 	%r234, _ZZ23parallel_shell_sort_newPiiiE1v;
$L__BB3_15:
	mul.wide.s32 	%rd13, %r313, 4;
	add.s64 	%rd14, %rd1, %rd13;
	ld.global.u32 	%r232, [%rd14];
	shl.b32 	%r233, %r314, 2;
	add.s32 	%r235, %r234, %r233;
	st.shared.u32 	[%r235], %r232;
	add.s32 	%r314, %r314, 1024;
	setp.lt.s32 	%p12, %r314, %r225;
	add.s32 	%r313, %r314, %r1;
	setp.lt.s32 	%p13, %r313, %r224;
	and.pred  	%p14, %p12, %p13;
	@%p14 bra 	$L__BB3_15;
$L__BB3_16:
	mov.u32 	%r382, %tid.x;
	or.b32  	%r315, %r382, 1024;
	setp.ge.s32 	%p18, %r315, %r225;
	@%p18 bra 	$L__BB3_23;
	mov.u32 	%r241, _ZZ23parallel_shell_sort_newPiiiE1v;
$L__BB3_18:
	shl.b32 	%r240, %r315, 2;
	add.s32 	%r320, %r241, %r240;
	add.s32 	%r319, %r320, -4096;
	ld.shared.u32 	%r316, [%r320+-4096];
	ld.shared.u32 	%r317, [%r320];
	setp.le.s32 	%p19, %r316, %r317;
	@%p19 bra 	$L__BB3_22;
	mov.u32 	%r318, %r315;
$L__BB3_20:
	st.shared.u32 	[%r320], %r316;
	st.shared.u32 	[%r319], %r317;
	setp.lt.s32 	%p20, %r318, 2048;
	@%p20 bra 	$L__BB3_22;
	add.s32 	%r23, %r318, -1024;
	shl.b32 	%r242, %r318, 2;
	add.s32 	%r244, %r241, %r242;
	add.s32 	%r319, %r244, -8192;
	ld.shared.u32 	%r316, [%r244+-8192];
	add.s32 	%r320, %r244, -4096;
	ld.shared.u32 	%r317, [%r244+-4096];
	setp.gt.s32 	%p21, %r316, %r317;
	mov.u32 	%r318, %r23;
	@%p21 bra 	$L__BB3_20;
$L__BB3_22:
	add.s32 	%r315, %r315, 1024;
	setp.lt.s32 	%p22, %r315, %r225;
	@%p22 bra 	$L__BB3_18;
$L__BB3_23:
	bar.sync 	0;
	setp.gt.u32 	%p23, %r382, 511;
	add.s32 	%r321, %r382, 512;
	setp.ge.s32 	%p24, %r321, %r225;
	or.pred  	%p25, %p23, %p24;
	@%p25 bra 	$L__BB3_30;
	mov.u32 	%r247, _ZZ23parallel_shell_sort_newPiiiE1v;
$L__BB3_25:
	shl.b32 	%r246, %r321, 2;
	add.s32 	%r326, %r247, %r246;
	add.s32 	%r325, %r326, -2048;
	ld.shared.u32 	%r322, [%r326+-2048];
	ld.shared.u32 	%r323, [%r326];
	setp.le.s32 	%p26, %r322, %r323;
	@%p26 bra 	$L__BB3_29;
	mov.u32 	%r324, %r321;
$L__BB3_27:
	st.shared.u32 	[%r326], %r322;
	st.shared.u32 	[%r325], %r323;
	setp.lt.s32 	%p27, %r324, 1024;
	@%p27 bra 	$L__BB3_29;
	add.s32 	%r40, %r324, -512;
	shl.b32 	%r248, %r324, 2;
	add.s32 	%r250, %r247, %r248;
	add.s32 	%r325, %r250, -4096;
	ld.shared.u32 	%r322, [%r250+-4096];
	add.s32 	%r326, %r250, -2048;
	ld.shared.u32 	%r323, [%r250+-2048];
	setp.gt.s32 	%p28, %r322, %r323;
	mov.u32 	%r324, %r40;
	@%p28 bra 	$L__BB3_27;
$L__BB3_29:
	add.s32 	%r321, %r321, 512;
	setp.lt.s32 	%p29, %r321, %r225;
	@%p29 bra 	$L__BB3_25;
$L__BB3_30:
	bar.sync 	0;
	setp.gt.u32 	%p30, %r382, 255;
	add.s32 	%r327, %r382, 256;
	setp.ge.s32 	%p31, %r327, %r225;
	or.pred  	%p32, %p30, %p31;
	@%p32 bra 	$L__BB3_37;
	mov.u32 	%r253, _ZZ23parallel_shell_sort_newPiiiE1v;
$L__BB3_32:
	shl.b32 	%r252, %r327, 2;
	add.s32 	%r332, %r253, %r252;
	add.s32 	%r331, %r332, -1024;
	ld.shared.u32 	%r328, [%r332+-1024];
	ld.shared.u32 	%r329, [%r332];
	setp.le.s32 	%p33, %r328, %r329;
	@%p33 bra 	$L__BB3_36;
	mov.u32 	%r330, %r327;
$L__BB3_34:
	st.shared.u32 	[%r332], %r328;
	st.shared.u32 	[%r331], %r329;
	setp.lt.s32 	%p34, %r330, 512;
	@%p34 bra 	$L__BB3_36;
	add.s32 	%r57, %r330, -256;
	shl.b32 	%r254, %r330, 2;
	add.s32 	%r256, %r253, %r254;
	add.s32 	%r331, %r256, -2048;
	ld.shared.u32 	%r328, [%r256+-2048];
	add.s32 	%r332, %r256, -1024;
	ld.shared.u32 	%r329, [%r256+-1024];
	setp.gt.s32 	%p35, %r328, %r329;
	mov.u32 	%r330, %r57;
	@%p35 bra 	$L__BB3_34;
$L__BB3_36:
	add.s32 	%r327, %r327, 256;
	setp.lt.s32 	%p36, %r327, %r225;
	@%p36 bra 	$L__BB3_32;
$L__BB3_37:
	bar.sync 	0;
	setp.gt.u32 	%p37, %r382, 127;
	add.s32 	%r333, %r382, 128;
	setp.ge.s32 	%p38, %r333, %r225;
	or.pred  	%p39, %p37, %p38;
	@%p39 bra 	$L__BB3_44;
	mov.u32 	%r259, _ZZ23parallel_shell_sort_newPiiiE1v;
$L__BB3_39:
	shl.b32 	%r258, %r333, 2;
	add.s32 	%r338, %r259, %r258;
	add.s32 	%r337, %r338, -512;
	ld.shared.u32 	%r334, [%r338+-512];
	ld.shared.u32 	%r335, [%r338];
	setp.le.s32 	%p40, %r334, %r335;
	@%p40 bra 	$L__BB3_43;
	mov.u32 	%r336, %r333;
$L__BB3_41:
	st.shared.u32 	[%r338], %r334;
	st.shared.u32 	[%r337], %r335;
	setp.lt.s32 	%p41, %r336, 256;
	@%p41 bra 	$L__BB3_43;
	add.s32 	%r74, %r336, -128;
	shl.b32 	%r260, %r336, 2;
	add.s32 	%r262, %r259, %r260;
	add.s32 	%r337, %r262, -1024;
	ld.shared.u32 	%r334, [%r262+-1024];
	add.s32 	%r338, %r262, -512;
	ld.shared.u32 	%r335, [%r262+-512];
	setp.gt.s32 	%p42, %r334, %r335;
	mov.u32 	%r336, %r74;
	@%p42 bra 	$L__BB3_41;
$L__BB3_43:
	add.s32 	%r333, %r333, 128;
	setp.lt.s32 	%p43, %r333, %r225;
	@%p43 bra 	$L__BB3_39;
$L__BB3_44:
	bar.sync 	0;
	setp.gt.u32 	%p44, %r382, 63;
	add.s32 	%r339, %r382, 64;
	setp.ge.s32 	%p45, %r339, %r225;
	or.pred  	%p46, %p44, %p45;
	@%p46 bra 	$L__BB3_51;
	mov.u32 	%r265, _ZZ23parallel_shell_sort_newPiiiE1v;
$L__BB3_46:
	shl.b32 	%r264, %r339, 2;
	add.s32 	%r344, %r265, %r264;
	add.s32 	%r343, %r344, -256;
	ld.shared.u32 	%r340, [%r344+-256];
	ld.shared.u32 	%r341, [%r344];
	setp.le.s32 	%p47, %r340, %r341;
	@%p47 bra 	$L__BB3_50;
	mov.u32 	%r342, %r339;
$L__BB3_48:
	st.shared.u32 	[%r344], %r340;
	st.shared.u32 	[%r343], %r341;
	setp.lt.s32 	%p48, %r342, 128;
	@%p48 bra 	$L__BB3_50;
	add.s32 	%r91, %r342, -64;
	shl.b32 	%r266, %r342, 2;
	add.s32 	%r268, %r265, %r266;
	add.s32 	%r343, %r268, -512;
	ld.shared.u32 	%r340, [%r268+-512];
	add.s32 	%r344, %r268, -256;
	ld.shared.u32 	%r341, [%r268+-256];
	setp.gt.s32 	%p49, %r340, %r341;
	mov.u32 	%r342, %r91;
	@%p49 bra 	$L__BB3_48;
$L__BB3_50:
	add.s32 	%r339, %r339, 64;
	setp.lt.s32 	%p50, %r339, %r225;
	@%p50 bra 	$L__BB3_46;
$L__BB3_51:
	bar.sync 	0;
	setp.gt.u32 	%p51, %r382, 31;
	add.s32 	%r345, %r382, 32;
	setp.ge.s32 	%p52, %r345, %r225;
	or.pred  	%p53, %p51, %p52;
	@%p53 bra 	$L__BB3_58;
	mov.u32 	%r271, _ZZ23parallel_shell_sort_newPiiiE1v;
$L__BB3_53:
	shl.b32 	%r270, %r345, 2;
	add.s32 	%r350, %r271, %r270;
	add.s32 	%r349, %r350, -128;
	ld.shared.u32 	%r346, [%r350+-128];
	ld.shared.u32 	%r347, [%r350];
	setp.le.s32 	%p54, %r346, %r347;
	@%p54 bra 	$L__BB3_57;
	mov.u32 	%r348, %r345;
$L__BB3_55:
	st.shared.u32 	[%r350], %r346;
	st.shared.u32 	[%r349], %r347;
	setp.lt.s32 	%p55, %r348, 64;
	@%p55 bra 	$L__BB3_57;
	add.s32 	%r108, %r348, -32;
	shl.b32 	%r272, %r348, 2;
	add.s32 	%r274, %r271, %r272;
	add.s32 	%r349, %r274, -256;
	ld.shared.u32 	%r346, [%r274+-256];
	add.s32 	%r350, %r274, -128;
	ld.shared.u32 	%r347, [%r274+-128];
	setp.gt.s32 	%p56, %r346, %r347;
	mov.u32 	%r348, %r108;
	@%p56 bra 	$L__BB3_55;
$L__BB3_57:
	add.s32 	%r345, %r345, 32;
	setp.lt.s32 	%p57, %r345, %r225;
	@%p57 bra 	$L__BB3_53;
$L__BB3_58:
	bar.sync 	0;
	setp.gt.u32 	%p58, %r382, 15;
	add.s32 	%r351, %r382, 16;
	setp.ge.s32 	%p59, %r351, %r225;
	or.pred  	%p60, %p58, %p59;
	@%p60 bra 	$L__BB3_65;
	mov.u32 	%r277, _ZZ23parallel_shell_sort_newPiiiE1v;
$L__BB3_60:
	shl.b32 	%r276, %r351, 2;
	add.s32 	%r356, %r277, %r276;
	add.s32 	%r355, %r356, -64;
	ld.shared.u32 	%r352, [%r356+-64];
	ld.shared.u32 	%r353, [%r356];
	setp.le.s32 	%p61, %r352, %r353;
	@%p61 bra 	$L__BB3_64;
	mov.u32 	%r354, %r351;
$L__BB3_62:
	st.shared.u32 	[%r356], %r352;
	st.shared.u32 	[%r355], %r353;
	setp.lt.s32 	%p62, %r354, 32;
	@%p62 bra 	$L__BB3_64;
	add.s32 	%r125, %r354, -16;
	shl.b32 	%r278, %r354, 2;
	add.s32 	%r280, %r277, %r278;
	add.s32 	%r355, %r280, -128;
	ld.shared.u32 	%r352, [%r280+-128];
	add.s32 	%r356, %r280, -64;
	ld.shared.u32 	%r353, [%r280+-64];
	setp.gt.s32 	%p63, %r352, %r353;
	mov.u32 	%r354, %r125;
	@%p63 bra 	$L__BB3_62;
$L__BB3_64:
	add.s32 	%r351, %r351, 16;
	setp.lt.s32 	%p64, %r351, %r225;
	@%p64 bra 	$L__BB3_60;
$L__BB3_65:
	bar.sync 	0;
	setp.gt.u32 	%p65, %r382, 7;
	add.s32 	%r357, %r382, 8;
	setp.ge.s32 	%p66, %r357, %r225;
	or.pred  	%p67, %p65, %p66;
	@%p67 bra 	$L__BB3_72;
	mov.u32 	%r283, _ZZ23parallel_shell_sort_newPiiiE1v;
$L__BB3_67:
	shl.b32 	%r282, %r357, 2;
	add.s32 	%r362, %r283, %r282;
	add.s32 	%r361, %r362, -32;
	ld.shared.u32 	%r358, [%r362+-32];
	ld.shared.u32 	%r359, [%r362];
	setp.le.s32 	%p68, %r358, %r359;
	@%p68 bra 	$L__BB3_71;
	mov.u32 	%r360, %r357;
$L__BB3_69:
	st.shared.u32 	[%r362], %r358;
	st.shared.u32 	[%r361], %r359;
	setp.lt.s32 	%p69, %r360, 16;
	@%p69 bra 	$L__BB3_71;
	add.s32 	%r142, %r360, -8;
	shl.b32 	%r284, %r360, 2;
	add.s32 	%r286, %r283, %r284;
	add.s32 	%r361, %r286, -64;
	ld.shared.u32 	%r358, [%r286+-64];
	add.s32 	%r362, %r286, -32;
	ld.shared.u32 	%r359, [%r286+-32];
	setp.gt.s32 	%p70, %r358, %r359;
	mov.u32 	%r360, %r142;
	@%p70 bra 	$L__BB3_69;
$L__BB3_71:
	add.s32 	%r357, %r357, 8;
	setp.lt.s32 	%p71, %r357, %r225;
	@%p71 bra 	$L__BB3_67;
$L__BB3_72:
	bar.sync 	0;
	setp.gt.u32 	%p72, %r382, 3;
	add.s32 	%r363, %r382, 4;
	setp.ge.s32 	%p73, %r363, %r225;
	or.pred  	%p74, %p72, %p73;
	@%p74 bra 	$L__BB3_79;
	mov.u32 	%r289, _ZZ23parallel_shell_sort_newPiiiE1v;
$L__BB3_74:
	shl.b32 	%r288, %r363, 2;
	add.s32 	%r368, %r289, %r288;
	add.s32 	%r367, %r368, -16;
	ld.shared.u32 	%r364, [%r368+-16];
	ld.shared.u32 	%r365, [%r368];
	setp.le.s32 	%p75, %r364, %r365;
	@%p75 bra 	$L__BB3_78;
	mov.u32 	%r366, %r363;
$L__BB3_76:
	st.shared.u32 	[%r368], %r364;
	st.shared.u32 	[%r367], %r365;
	setp.lt.s32 	%p76, %r366, 8;
	@%p76 bra 	$L__BB3_78;
	add.s32 	%r159, %r366, -4;
	shl.b32 	%r290, %r366, 2;
	add.s32 	%r292, %r289, %r290;
	add.s32 	%r367, %r292, -32;
	ld.shared.u32 	%r364, [%r292+-32];
	add.s32 	%r368, %r292, -16;
	ld.shared.u32 	%r365, [%r292+-16];
	setp.gt.s32 	%p77, %r364, %r365;
	mov.u32 	%r366, %r159;
	@%p77 bra 	$L__BB3_76;
$L__BB3_78:
	add.s32 	%r363, %r363, 4;
	setp.lt.s32 	%p78, %r363, %r225;
	@%p78 bra 	$L__BB3_74;
$L__BB3_79:
	bar.sync 	0;
	setp.gt.u32 	%p79, %r382, 1;
	add.s32 	%r369, %r382, 2;
	setp.ge.s32 	%p80, %r369, %r225;
	or.pred  	%p81, %p79, %p80;
	@%p81 bra 	$L__BB3_86;
	mov.u32 	%r295, _ZZ23parallel_shell_sort_newPiiiE1v;
$L__BB3_81:
	shl.b32 	%r294, %r369, 2;
	add.s32 	%r374, %r295, %r294;
	add.s32 	%r373, %r374, -8;
	ld.shared.u32 	%r370, [%r374+-8];
	ld.shared.u32 	%r371, [%r374];
	setp.le.s32 	%p82, %r370, %r371;
	@%p82 bra 	$L__BB3_85;
	mov.u32 	%r372, %r369;
$L__BB3_83:
	st.shared.u32 	[%r374], %r370;
	st.shared.u32 	[%r373], %r371;
	setp.lt.s32 	%p83, %r372, 4;
	@%p83 bra 	$L__BB3_85;
	add.s32 	%r176, %r372, -2;
	shl.b32 	%r296, %r372, 2;
	add.s32 	%r298, %r295, %r296;
	add.s32 	%r373, %r298, -16;
	ld.shared.u32 	%r370, [%r298+-16];
	add.s32 	%r374, %r298, -8;
	ld.shared.u32 	%r371, [%r298+-8];
	setp.gt.s32 	%p84, %r370, %r371;
	mov.u32 	%r372, %r176;
	@%p84 bra 	$L__BB3_83;
$L__BB3_85:
	add.s32 	%r369, %r369, 2;
	setp.lt.s32 	%p85, %r369, %r225;
	@%p85 bra 	$L__BB3_81;
$L__BB3_86:
	bar.sync 	0;
	setp.ne.s32 	%p86, %r382, 0;
	setp.lt.s32 	%p87, %r225, 2;
	or.pred  	%p88, %p86, %p87;
	@%p88 bra 	$L__BB3_93;
	mov.b32 	%r375, 1;
	mov.u32 	%r301, _ZZ23parallel_shell_sort_newPiiiE1v;
$L__BB3_88:
	shl.b32 	%r300, %r375, 2;
	add.s32 	%r380, %r301, %r300;
	add.s32 	%r379, %r380, -4;
	ld.shared.u32 	%r376, [%r380+-4];
	ld.shared.u32 	%r377, [%r380];
	setp.le.s32 	%p89, %r376, %r377;
	@%p89 bra 	$L__BB3_92;
	mov.u32 	%r378, %r375;
$L__BB3_90:
	st.shared.u32 	[%r380], %r376;
	st.shared.u32 	[%r379], %r377;
	setp.lt.s32 	%p90, %r378, 2;
	@%p90 bra 	$L__BB3_92;
	add.s32 	%r192, %r378, -1;
	shl.b32 	%r302, %r378, 2;
	add.s32 	%r304, %r301, %r302;
	add.s32 	%r379, %r304, -8;
	ld.shared.u32 	%r376, [%r304+-8];
	add.s32 	%r380, %r304, -4;
	ld.shared.u32 	%r377, [%r304+-4];
	setp.gt.s32 	%p91, %r376, %r377;
	mov.u32 	%r378, %r192;
	@%p91 bra 	$L__BB3_90;
$L__BB3_92:
	add.s32 	%r375, %r375, 1;
	setp.lt.s32 	%p92, %r375, %r225;
	@%p92 bra 	$L__BB3_88;
$L__BB3_93:
	setp.gt.s32 	%p93, %r225, 1023;
	bar.sync 	0;
	@%p93 bra 	$L__BB3_96;
	setp.ge.u32 	%p98, %r382, %r225;
	add.s32 	%r198, %r1, %r382;
	setp.ge.u32 	%p99, %r198, %r224;
	or.pred  	%p100, %p98, %p99;
	@%p100 bra 	$L__BB3_99;
	shl.b32 	%r309, %r382, 2;
	mov.u32 	%r310, _ZZ23parallel_shell_sort_newPiiiE1v;
	add.s32 	%r311, %r310, %r309;
	ld.shared.u32 	%r312, [%r311];
	mul.wide.u32 	%rd19, %r198, 4;
	add.s64 	%rd20, %rd1, %rd19;
	st.global.u32 	[%rd20], %r312;
	bra.uni 	$L__BB3_99;
$L__BB3_96:
	add.s32 	%r381, %r382, %r1;
	setp.ge.s32 	%p94, %r381, %r224;
	@%p94 bra 	$L__BB3_99;
	mov.u32 	%r306, _ZZ23parallel_shell_sort_newPiiiE1v;
$L__BB3_98:
	shl.b32 	%r305, %r382, 2;
	add.s32 	%r307, %r306, %r305;
	ld.shared.u32 	%r308, [%r307];
	mul.wide.s32 	%rd17, %r381, 4;
	add.s64 	%rd18, %rd1, %rd17;
	st.global.u32 	[%rd18], %r308;
	add.s32 	%r382, %r382, 1024;
	setp.lt.s32 	%p95, %r382, %r225;
	add.s32 	%r381, %r382, %r1;
	setp.lt.s32 	%p96, %r381, %r224;
	and.pred  	%p97, %p95, %p96;
	@%p97 bra 	$L__BB3_98;
$L__BB3_99:
	ret;

}
	// .globl	_Z14parallel_mergePiS_ii
.visible .entry _Z14parallel_mergePiS_ii(
	.param .u64 .ptr .align 1 _Z14parallel_mergePiS_ii_param_0,
	.param .u64 .ptr .align 1 _Z14parallel_mergePiS_ii_param_1,
	.param .u32 _Z14parallel_mergePiS_ii_param_2,
	.param .u32 _Z14parallel_mergePiS_ii_param_3
)
{
	.reg .pred 	%p<30>;
	.reg .b32 	%r<152>;
	.reg .b64 	%rd<50>;

	ld.param.u64 	%rd6, [_Z14parallel_mergePiS_ii_param_0];
	ld.param.u64 	%rd7, [_Z14parallel_mergePiS_ii_param_1];
	ld.param.u32 	%r71, [_Z14parallel_mergePiS_ii_param_2];
	ld.param.u32 	%r72, [_Z14parallel_mergePiS_ii_param_3];
	cvta.to.global.u64 	%rd1, %rd6;
	cvta.to.global.u64 	%rd2, %rd7;
	mov.u32 	%r74, %ctaid.x;
	mul.lo.s32 	%r148, %r72, %r74;
	add.s32 	%r2, %r148, %r72;
	setp.ge.s32 	%p1, %r148, %r2;
	mov.b32 	%r127, 0;
	mov.u32 	%r128, %r127;
	@%p1 bra 	$L__BB4_7;
	add.s32 	%r3, %r2, %r72;
	mov.b32 	%r128, 0;
	mul.wide.s32 	%rd11, %r2, 4;
	mov.u32 	%r122, %r148;
	mov.u32 	%r127, %r128;
$L__BB4_2:
	add.s32 	%r76, %r128, %r2;
	setp.ge.u32 	%p2, %r76, %r3;
	setp.ge.s32 	%p3, %r76, %r71;
	or.pred  	%p4, %p2, %p3;
	@%p4 bra 	$L__BB4_7;
	mul.wide.s32 	%rd8, %r127, 4;
	add.s64 	%rd9, %rd1, %rd8;
	ld.global.u32 	%r77, [%rd9];
	mul.wide.s32 	%rd10, %r128, 4;
	add.s64 	%rd3, %rd1, %rd10;
	ld.global.u32 	%r78, [%rd3];
	setp.ge.s32 	%p5, %r77, %r78;
	@%p5 bra 	$L__BB4_5;
	mul.wide.s32 	%rd15, %r122, 4;
	add.s64 	%rd16, %rd1, %rd15;
	ld.global.u32 	%r81, [%rd16];
	add.s32 	%r82, %r122, %r128;
	mul.wide.s32 	%rd17, %r82, 4;
	add.s64 	%rd18, %rd2, %rd17;
	st.global.u32 	[%rd18], %r81;
	add.s32 	%r127, %r127, 1;
	bra.uni 	$L__BB4_6;
$L__BB4_5:
	add.s64 	%rd12, %rd3, %rd11;
	ld.global.u32 	%r79, [%rd12];
	add.s32 	%r80, %r122, %r128;
	mul.wide.s32 	%rd13, %r80, 4;
	add.s64 	%rd14, %rd2, %rd13;
	st.global.u32 	[%rd14], %r79;
	add.s32 	%r128, %r128, 1;
$L__BB4_6:
	add.s32 	%r122, %r127, %r148;
	setp.lt.s32 	%p6, %r122, %r2;
	@%p6 bra 	$L__BB4_2;
$L__BB4_7:
	add.s32 	%r135, %r127, %r148;
	min.s32 	%r83, %r2, %r71;
	setp.le.s32 	%p7, %r83, %r135;
	@%p7 bra 	$L__BB4_14;
	add.s32 	%r85, %r135, 1;
	max.s32 	%r16, %r83, %r85;
	sub.s32 	%r86, %r16, %r135;
	and.b32  	%r17, %r86, 3;
	setp.eq.s32 	%p8, %r17, 0;
	mov.u32 	%r132, %r135;
	mov.u32 	%r145, %r127;
	@%p8 bra 	$L__BB4_11;
	add.s32 	%r87, %r127, %r128;
	add.s32 	%r131, %r87, %r148;
	neg.s32 	%r129, %r17;
	add.s32 	%r145, %r127, %r17;
	mov.u32 	%r132, %r135;
$L__BB4_10:
	.pragma "nounroll";
	mul.wide.s32 	%rd19, %r131, 4;
	add.s64 	%rd20, %rd2, %rd19;
	mul.wide.s32 	%rd21, %r132, 4;
	add.s64 	%rd22, %rd1, %rd21;
	ld.global.u32 	%r88, [%rd22];
	st.global.u32 	[%rd20], %r88;
	add.s32 	%r131, %r131, 1;
	add.s32 	%r132, %r132, 1;
	add.s32 	%r129, %r129, 1;
	setp.ne.s32 	%p9, %r129, 0;
	@%p9 bra 	$L__BB4_10;
$L__BB4_11:
	sub.s32 	%r89, %r148, %r16;
	add.s32 	%r90, %r89, %r127;
	setp.gt.u32 	%p10, %r90, -4;
	mov.u32 	%r135, %r132;
	@%p10 bra 	$L__BB4_14;
	add.s64 	%rd4, %rd1, 4;
	add.s32 	%r135, %r145, %r148;
	add.s32 	%r143, %r135, 1;
	add.s64 	%rd5, %rd2, 4;
	add.s32 	%r142, %r143, %r128;
$L__BB4_13:
	mul.wide.s32 	%rd23, %r143, 4;
	add.s64 	%rd24, %rd4, %rd23;
	mul.wide.s32 	%rd25, %r142, 4;
	add.s64 	%rd26, %rd5, %rd25;
	mul.wide.s32 	%rd27, %r132, 4;
	add.s64 	%rd28, %rd1, %rd27;
	ld.global.u32 	%r91, [%rd28];
	add.s32 	%r92, %r132, %r128;
	mul.wide.s32 	%rd29, %r92, 4;
	add.s64 	%rd30, %rd2, %rd29;
	st.global.u32 	[%rd30], %r91;
	ld.global.u32 	%r93, [%rd24+-4];
	st.global.u32 	[%rd26+-4], %r93;
	ld.global.u32 	%r94, [%rd24];
	st.global.u32 	[%rd26], %r94;
	ld.global.u32 	%r95, [%rd24+4];
	st.global.u32 	[%rd26+4], %r95;
	add.s32 	%r145, %r145, 4;
	add.s32 	%r132, %r145, %r148;
	add.s32 	%r143, %r143, 4;
	add.s32 	%r142, %r142, 4;
	add.s32 	%r135, %r135, 4;
	setp.lt.s32 	%p11, %r135, %r83;
	@%p11 bra 	$L__BB4_13;
$L__BB4_14:
	add.s32 	%r139, %r128, %r2;
	add.s32 	%r35, %r2, %r72;
	setp.ge.u32 	%p12, %r139, %r35;
	setp.ge.s32 	%p13, %r139, %r71;
	or.pred  	%p14, %p12, %p13;
	@%p14 bra 	$L__BB4_19;
	not.b32 	%r96, %r2;
	add.s32 	%r97, %r71, %r96;
	sub.s32 	%r98, %r97, %r128;
	not.b32 	%r99, %r128;
	add.s32 	%r100, %r72, %r99;
	min.u32 	%r36, %r98, %r100;
	and.b32  	%r101, %r36, 3;
	setp.eq.s32 	%p15, %r101, 3;
	@%p15 bra 	$L__BB4_18;
	add.s32 	%r102, %r36, 1;
	and.b32  	%r103, %r102, 3;
	add.s32 	%r137, %r135, %r128;
	neg.s32 	%r136, %r103;
	add.s32 	%r128, %r128, %r103;
$L__BB4_17:
	.pragma "nounroll";
	mul.wide.s32 	%rd31, %r139, 4;
	add.s64 	%rd32, %rd1, %rd31;
	mul.wide.s32 	%rd33, %r137, 4;
	add.s64 	%rd34, %rd2, %rd33;
	ld.global.u32 	%r104, [%rd32];
	st.global.u32 	[%rd34], %r104;
	add.s32 	%r139, %r139, 1;
	add.s32 	%r137, %r137, 1;
	add.s32 	%r136, %r136, 1;
	setp.ne.s32 	%p16, %r136, 0;
	@%p16 bra 	$L__BB4_17;
$L__BB4_18:
	setp.lt.u32 	%p17, %r36, 3;
	@%p17 bra 	$L__BB4_19;
	bra.uni 	$L__BB4_26;
$L__BB4_19:
	setp.ge.u32 	%p21, %r148, %r35;
	setp.ge.s32 	%p22, %r148, %r71;
	or.pred  	%p23, %p21, %p22;
	@%p23 bra 	$L__BB4_25;
	not.b32 	%r110, %r148;
	add.s32 	%r111, %r71, %r110;
	shl.b32 	%r112, %r72, 1;
	add.s32 	%r113, %r112, -1;
	min.u32 	%r58, %r111, %r113;
	and.b32  	%r114, %r58, 3;
	setp.eq.s32 	%p24, %r114, 3;
	@%p24 bra 	$L__BB4_23;
	add.s32 	%r115, %r58, 1;
	and.b32  	%r116, %r115, 3;
	neg.s32 	%r146, %r116;
$L__BB4_22:
	.pragma "nounroll";
	mul.wide.s32 	%rd44, %r148, 4;
	add.s64 	%rd45, %rd1, %rd44;
	add.s64 	%rd46, %rd2, %rd44;
	ld.global.u32 	%r117, [%rd46];
	st.global.u32 	[%rd45], %r117;
	add.s32 	%r148, %r148, 1;
	add.s32 	%r146, %r146, 1;
	setp.ne.s32 	%p25, %r146, 0;
	@%p25 bra 	$L__BB4_22;
$L__BB4_23:
	setp.lt.u32 	%p26, %r58, 3;
	@%p26 bra 	$L__BB4_25;
$L__BB4_24:
	mul.wide.s32 	%rd47, %r148, 4;
	add.s64 	%rd48, %rd2, %rd47;
	ld.global.u32 	%r118, [%rd48];
	add.s64 	%rd49, %rd1, %rd47;
	st.global.u32 	[%rd49], %r118;
	ld.global.u32 	%r119, [%rd48+4];
	st.global.u32 	[%rd49+4], %r119;
	ld.global.u32 	%r120, [%rd48+8];
	st.global.u32 	[%rd49+8], %r120;
	ld.global.u32 	%r121, [%rd48+12];
	st.global.u32 	[%rd49+12], %r121;
	add.s32 	%r148, %r148, 4;
	setp.lt.u32 	%p27, %r148, %r35;
	setp.lt.s32 	%p28, %r148, %r71;
	and.pred  	%p29, %p27, %p28;
	@%p29 bra 	$L__BB4_24;
$L__BB4_25:
	ret;
$L__BB4_26:
	mul.wide.s32 	%rd35, %r139, 4;
	add.s64 	%rd36, %rd1, %rd35;
	ld.global.u32 	%r105, [%rd36];
	add.s32 	%r106, %r128, %r135;
	mul.wide.s32 	%rd37, %r106, 4;
	add.s64 	%rd38, %rd2, %rd37;
	st.global.u32 	[%rd38], %r105;
	cvt.s64.s32 	%rd39, %r2;
	cvt.s64.s32 	%rd40, %r128;
	add.s64 	%rd41, %rd40, %rd39;
	shl.b64 	%rd42, %rd41, 2;
	add.s64 	%rd43, %rd1, %rd42;
	ld.global.u32 	%r107, [%rd43+4];
	st.global.u32 	[%rd38+4], %r107;
	ld.global.u32 	%r108, [%rd43+8];
	st.global.u32 	[%rd38+8], %r108;
	ld.global.u32 	%r109, [%rd43+12];
	st.global.u32 	[%rd38+12], %r109;
	add.s32 	%r128, %r128, 4;
	add.s32 	%r139, %r128, %r2;
	setp.lt.u32 	%p18, %r139, %r35;
	setp.lt.s32 	%p19, %r139, %r71;
	and.pred  	%p20, %p18, %p19;
	@%p20 bra 	$L__BB4_26;
	bra.uni 	$L__BB4_19;

}


// ===== COMPILED SASS (sm_100) =====

	.target	sm_100

	.elftype	@"ET_EXEC"


//--------------------- .note.nv.tkinfo           --------------------------
	.section	.note.nv.tkinfo,"",@"SHT_NOTE"
	.sectionflags	@"SHF_NOTE_NV_TKINFO"
	.tkinfo
        /*0018*/ 	.word	0x00000002
        /*0030*/ 	.string	""
        /*0030*/ 	.string	"ptxas"
        /*0030*/ 	.string	"Cuda compilation tools, release 13.0, V13.0.88"
        /*0030*/ 	.string	"Build cuda_13.0.r13.0/compiler.36424714_0"
        /*0030*/ 	.string	"-arch sm_100 -m 64 "



//--------------------- .note.nv.cuinfo           --------------------------
	.section	.note.nv.cuinfo,"",@"SHT_NOTE"
	.sectionflags	@"SHF_NOTE_NV_CUINFO"
        /*0018*/ 	.short	0x0002
        /*001a*/ 	.short	0x0064
        /*001c*/ 	.short	0x0082
	.zero		2


//--------------------- .nv.info                  --------------------------
	.section	.nv.info,"",@"SHT_CUDA_INFO"
	.align	4


	//----- nvinfo : EIATTR_REGCOUNT
	.align		4
        /*0000*/ 	.byte	0x04, 0x2f
        /*0002*/ 	.short	(.L_1 - .L_0)
	.align		4
.L_0:
        /*0004*/ 	.word	index@(_Z27parallel_transposition_sortPii)
        /*0008*/ 	.word	0x0000000c


	//----- nvinfo : EIATTR_FRAME_SIZE
	.align		4
.L_1:
        /*000c*/ 	.byte	0x04, 0x11
        /*000e*/ 	.short	(.L_3 - .L_2)
	.align		4
.L_2:
        /*0010*/ 	.word	index@(_Z27parallel_transposition_sortPii)
        /*0014*/ 	.word	0x00000000


	//----- nvinfo : EIATTR_REGCOUNT
	.align		4
.L_3:
        /*0018*/ 	.byte	0x04, 0x2f
        /*001a*/ 	.short	(.L_5 - .L_4)
	.align		4
.L_4:
        /*001c*/ 	.word	index@(_Z19parallel_shell_sortPiii)
        /*0020*/ 	.word	0x00000010


	//----- nvinfo : EIATTR_FRAME_SIZE
	.align		4
.L_5:
        /*0024*/ 	.byte	0x04, 0x11
        /*0026*/ 	.short	(.L_7 - .L_6)
	.align		4
.L_6:
        /*0028*/ 	.word	index@(_Z19parallel_shell_sortPiii)
        /*002c*/ 	.word	0x00000000


	//----- nvinfo : EIATTR_REGCOUNT
	.align		4
.L_7:
        /*0030*/ 	.byte	0x04, 0x2f
        /*0032*/ 	.short	(.L_9 - .L_8)
	.align		4
.L_8:
        /*0034*/ 	.word	index@(_Z23parallel_shell_sort_mixPiii)
        /*0038*/ 	.word	0x00000020


	//----- nvinfo : EIATTR_FRAME_SIZE
	.align		4
.L_9:
        /*003c*/ 	.byte	0x04, 0x11
        /*003e*/ 	.short	(.L_11 - .L_10)
	.align		4
.L_10:
        /*0040*/ 	.word	index@(_Z23parallel_shell_sort_mixPiii)
        /*0044*/ 	.word	0x00000000


	//----- nvinfo : EIATTR_REGCOUNT
	.align		4
.L_11:
        /*0048*/ 	.byte	0x04, 0x2f
        /*004a*/ 	.short	(.L_13 - .L_12)
	.align		4
.L_12:
        /*004c*/ 	.word	index@(_Z23parallel_shell_sort_newPiii)
        /*0050*/ 	.word	0x00000014


	//----- nvinfo : EIATTR_FRAME_SIZE
	.align		4
.L_13:
        /*0054*/ 	.byte	0x04, 0x11
        /*0056*/ 	.short	(.L_15 - .L_14)
	.align		4
.L_14:
        /*0058*/ 	.word	index@(_Z23parallel_shell_sort_newPiii)
        /*005c*/ 	.word	0x00000000


	//----- nvinfo : EIATTR_REGCOUNT
	.align		4
.L_15:
        /*0060*/ 	.byte	0x04, 0x2f
        /*0062*/ 	.short	(.L_17 - .L_16)
	.align		4
.L_16:
        /*0064*/ 	.word	index@(_Z14parallel_mergePiS_ii)
        /*0068*/ 	.word	0x00000020


	//----- nvinfo : EIATTR_FRAME_SIZE
	.align		4
.L_17:
        /*006c*/ 	.byte	0x04, 0x11
        /*006e*/ 	.short	(.L_19 - .L_18)
	.align		4
.L_18:
        /*0070*/ 	.word	index@(_Z14parallel_mergePiS_ii)
        /*0074*/ 	.word	0x00000000


	//----- nvinfo : EIATTR_MIN_STACK_SIZE
	.align		4
.L_19:
        /*0078*/ 	.byte	0x04, 0x12
        /*007a*/ 	.short	(.L_21 - .L_20)
	.align		4
.L_20:
        /*007c*/ 	.word	index@(_Z14parallel_mergePiS_ii)
        /*0080*/ 	.word	0x00000000


	//----- nvinfo : EIATTR_MIN_STACK_SIZE
	.align		4
.L_21:
        /*0084*/ 	.byte	0x04, 0x12
        /*0086*/ 	.short	(.L_23 - .L_22)
	.align		4
.L_22:
        /*0088*/ 	.word	index@(_Z23parallel_shell_sort_newPiii)
        /*008c*/ 	.word	0x00000000


	//----- nvinfo : EIATTR_MIN_STACK_SIZE
	.align		4
.L_23:
        /*0090*/ 	.byte	0x04, 0x12
        /*0092*/ 	.short	(.L_25 - .L_24)
	.align		4
.L_24:
        /*0094*/ 	.word	index@(_Z23parallel_shell_sort_mixPiii)
        /*0098*/ 	.word	0x00000000


	//----- nvinfo : EIATTR_MIN_STACK_SIZE
	.align		4
.L_25:
        /*009c*/ 	.byte	0x04, 0x12
        /*009e*/ 	.short	(.L_27 - .L_26)
	.align		4
.L_26:
        /*00a0*/ 	.word	index@(_Z19parallel_shell_sortPiii)
        /*00a4*/ 	.word	0x00000000


	//----- nvinfo : EIATTR_MIN_STACK_SIZE
	.align		4
.L_27:
        /*00a8*/ 	.byte	0x04, 0x12
        /*00aa*/ 	.short	(.L_29 - .L_28)
	.align		4
.L_28:
        /*00ac*/ 	.word	index@(_Z27parallel_transposition_sortPii)
        /*00b0*/ 	.word	0x00000000
.L_29:


//--------------------- .nv.compat                --------------------------
	.section	.nv.compat,"",@"SHT_CUDA_COMPAT_INFO"
	.align	4
        /*0000*/ 	.byte	0x02, 0x09, 0x00, 0x00, 0x02, 0x02, 0x01, 0x00, 0x02, 0x05, 0x05, 0x00, 0x03, 0x07, 0x01, 0x01
        /*0010*/ 	.byte	0x02, 0x03, 0x00, 0x00, 0x02, 0x06, 0x01, 0x00, 0x04, 0x0b, 0x08, 0x00, 0x09, 0x00, 0x00, 0x00
        /*0020*/ 	.byte	0x00, 0x00, 0x00, 0x00


//--------------------- .nv.info._Z14parallel_mergePiS_ii --------------------------
	.section	.nv.info._Z14parallel_mergePiS_ii,"",@"SHT_CUDA_INFO"
	.sectionflags	@""
	.align	4


	//----- nvinfo : EIATTR_CUDA_API_VERSION
	.align		4
        /*0000*/ 	.byte	0x04, 0x37
        /*0002*/ 	.short	(.L_31 - .L_30)
.L_30:
        /*0004*/ 	.word	0x00000082


	//----- nvinfo : EIATTR_KPARAM_INFO
	.align		4
.L_31:
        /*0008*/ 	.byte	0x04, 0x17
        /*000a*/ 	.short	(.L_33 - .L_32)
.L_32:
        /*000c*/ 	.word	0x00000000
        /*0010*/ 	.short	0x0003
        /*0012*/ 	.short	0x0014
        /*0014*/ 	.byte	0x00, 0xf0, 0x11, 0x00


	//----- nvinfo : EIATTR_KPARAM_INFO
	.align		4
.L_33:
        /*0018*/ 	.byte	0x04, 0x17
        /*001a*/ 	.short	(.L_35 - .L_34)
.L_34:
        /*001c*/ 	.word	0x00000000
        /*0020*/ 	.short	0x0002
        /*0022*/ 	.short	0x0010
        /*0024*/ 	.byte	0x00, 0xf0, 0x11, 0x00


	//----- nvinfo : EIATTR_KPARAM_INFO
	.align		4
.L_35:
        /*0028*/ 	.byte	0x04, 0x17
        /*002a*/ 	.short	(.L_37 - .L_36)
.L_36:
        /*002c*/ 	.word	0x00000000
        /*0030*/ 	.short	0x0001
        /*0032*/ 	.short	0x0008
        /*0034*/ 	.byte	0x00, 0xf5, 0x21, 0x00


	//----- nvinfo : EIATTR_KPARAM_INFO
	.align		4
.L_37:
        /*0038*/ 	.byte	0x04, 0x17
        /*003a*/ 	.short	(.L_39 - .L_38)
.L_38:
        /*003c*/ 	.word	0x00000000
        /*0040*/ 	.short	0x0000
        /*0042*/ 	.short	0x0000
        /*0044*/ 	.byte	0x00, 0xf5, 0x21, 0x00


	//----- nvinfo : EIATTR_SPARSE_MMA_MASK
	.align		4
.L_39:
        /*0048*/ 	.byte	0x03, 0x50
        /*004a*/ 	.short	0x0000


	//----- nvinfo : EIATTR_MAXREG_COUNT
	.align		4
        /*004c*/ 	.byte	0x03, 0x1b
        /*004e*/ 	.short	0x00ff


	//----- nvinfo : EIATTR_MERCURY_ISA_VERSION
	.align		4
        /*0050*/ 	.byte	0x03, 0x5f
        /*0052*/ 	.short	0x0101


	//----- nvinfo : EIATTR_VRC_CTA_INIT_COUNT
	.align		4
        /*0054*/ 	.byte	0x02, 0x4a
	.zero		1
	.zero		1


	//----- nvinfo : EIATTR_EXIT_INSTR_OFFSETS
	.align		4
        /*0058*/ 	.byte	0x04, 0x1c
        /*005a*/ 	.short	(.L_41 - .L_40)


	//   ....[0]....
.L_40:
        /*005c*/ 	.word	0x000010f0


	//   ....[1]....
        /*0060*/ 	.word	0x00001270


	//   ....[2]....
        /*0064*/ 	.word	0x00001340


	//   ....[3]....
        /*0068*/ 	.word	0x00001370


	//----- nvinfo : EIATTR_CBANK_PARAM_SIZE
	.align		4
.L_41:
        /*006c*/ 	.byte	0x03, 0x19
        /*006e*/ 	.short	0x0018


	//----- nvinfo : EIATTR_PARAM_CBANK
	.align		4
        /*0070*/ 	.byte	0x04, 0x0a
        /*0072*/ 	.short	(.L_43 - .L_42)
	.align		4
.L_42:
        /*0074*/ 	.word	index@(.nv.constant0._Z14parallel_mergePiS_ii)
        /*0078*/ 	.short	0x0380
        /*007a*/ 	.short	0x0018


	//----- nvinfo : EIATTR_SW_WAR
	.align		4
.L_43:
        /*007c*/ 	.byte	0x04, 0x36
        /*007e*/ 	.short	(.L_45 - .L_44)
.L_44:
        /*0080*/ 	.word	0x00000008
.L_45:


//--------------------- .nv.info._Z23parallel_shell_sort_newPiii --------------------------
	.section	.nv.info._Z23parallel_shell_sort_newPiii,"",@"SHT_CUDA_INFO"
	.sectionflags	@""
	.align	4


	//----- nvinfo : EIATTR_CUDA_API_VERSION
	.align		4
        /*0000*/ 	.byte	0x04, 0x37
        /*0002*/ 	.short	(.L_47 - .L_46)
.L_46:
        /*0004*/ 	.word	0x00000082


	//----- nvinfo : EIATTR_KPARAM_INFO
	.align		4
.L_47:
        /*0008*/ 	.byte	0x04, 0x17
        /*000a*/ 	.short	(.L_49 - .L_48)
.L_48:
        /*000c*/ 	.word	0x00000000
        /*0010*/ 	.short	0x0002
        /*0012*/ 	.short	0x000c
        /*0014*/ 	.byte	0x00, 0xf0, 0x11, 0x00


	//----- nvinfo : EIATTR_KPARAM_INFO
	.align		4
.L_49:
        /*0018*/ 	.byte	0x04, 0x17
        /*001a*/ 	.short	(.L_51 - .L_50)
.L_50:
        /*001c*/ 	.word	0x00000000
        /*0020*/ 	.short	0x0001
        /*0022*/ 	.short	0x0008
        /*0024*/ 	.byte	0x00, 0xf0, 0x11, 0x00


	//----- nvinfo : EIATTR_KPARAM_INFO
	.align		4
.L_51:
        /*0028*/ 	.byte	0x04, 0x17
        /*002a*/ 	.short	(.L_53 - .L_52)
.L_52:
        /*002c*/ 	.word	0x00000000
        /*0030*/ 	.short	0x0000
        /*0032*/ 	.short	0x0000
        /*0034*/ 	.byte	0x00, 0xf5, 0x21, 0x00


	//----- nvinfo : EIATTR_SPARSE_MMA_MASK
	.align		4
.L_53:
        /*0038*/ 	.byte	0x03, 0x50
        /*003a*/ 	.short	0x0000


	//----- nvinfo : EIATTR_MAXREG_COUNT
	.align		4
        /*003c*/ 	.byte	0x03, 0x1b
        /*003e*/ 	.short	0x00ff


	//----- nvinfo : EIATTR_NUM_BARRIERS
	.align		4
        /*0040*/ 	.byte	0x02, 0x4c
        /*0042*/ 	.byte	0x01
	.zero		1


	//----- nvinfo : EIATTR_MERCURY_ISA_VERSION
	.align		4
        /*0044*/ 	.byte	0x03, 0x5f
        /*0046*/ 	.short	0x0101


	//----- nvinfo : EIATTR_VRC_CTA_INIT_COUNT
	.align		4
        /*0048*/ 	.byte	0x02, 0x4a
	.zero		1
	.zero		1


	//----- nvinfo : EIATTR_EXIT_INSTR_OFFSETS
	.align		4
        /*004c*/ 	.byte	0x04, 0x1c
        /*004e*/ 	.short	(.L_55 - .L_54)


	//   ....[0]....
.L_54:
        /*0050*/ 	.word	0x00000370


	//   ....[1]....
        /*0054*/ 	.word	0x00001f80


	//   ....[2]....
        /*0058*/ 	.word	0x00002010


	//   ....[3]....
        /*005c*/ 	.word	0x00002050


	//   ....[4]....
        /*0060*/ 	.word	0x00002130


	//----- nvinfo : EIATTR_CRS_STACK_SIZE
	.align		4
.L_55:
        /*0064*/ 	.byte	0x04, 0x1e
        /*0066*/ 	.short	(.L_57 - .L_56)
.L_56:
        /*0068*/ 	.word	0x00000000


	//----- nvinfo : EIATTR_CBANK_PARAM_SIZE
	.align		4
.L_57:
        /*006c*/ 	.byte	0x03, 0x19
        /*006e*/ 	.short	0x0010


	//----- nvinfo : EIATTR_PARAM_CBANK
	.align		4
        /*0070*/ 	.byte	0x04, 0x0a
        /*0072*/ 	.short	(.L_59 - .L_58)
	.align		4
.L_58:
        /*0074*/ 	.word	index@(.nv.constant0._Z23parallel_shell_sort_newPiii)
        /*0078*/ 	.short	0x0380
        /*007a*/ 	.short	0x0010


	//----- nvinfo : EIATTR_SW_WAR
	.align		4
.L_59:
        /*007c*/ 	.byte	0x04, 0x36
        /*007e*/ 	.short	(.L_61 - .L_60)
.L_60:
        /*0080*/ 	.word	0x00000008
.L_61:


//--------------------- .nv.info._Z23parallel_shell_sort_mixPiii --------------------------
	.section	.nv.info._Z23parallel_shell_sort_mixPiii,"",@"SHT_CUDA_INFO"
	.sectionflags	@""
	.align	4


	//----- nvinfo : EIATTR_CUDA_API_VERSION
	.align		4
        /*0000*/ 	.byte	0x04, 0x37
        /*0002*/ 	.short	(.L_63 - .L_62)
.L_62:
        /*0004*/ 	.word	0x00000082


	//----- nvinfo : EIATTR_KPARAM_INFO
	.align		4
.L_63:
        /*0008*/ 	.byte	0x04, 0x17
        /*000a*/ 	.short	(.L_65 - .L_64)
.L_64:
        /*000c*/ 	.word	0x00000000
        /*0010*/ 	.short	0x0002
        /*0012*/ 	.short	0x000c
        /*0014*/ 	.byte	0x00, 0xf0, 0x11, 0x00


	//----- nvinfo : EIATTR_KPARAM_INFO
	.align		4
.L_65:
        /*0018*/ 	.byte	0x04, 0x17
        /*001a*/ 	.short	(.L_67 - .L_66)
.L_66:
        /*001c*/ 	.word	0x00000000
        /*0020*/ 	.short	0x0001
        /*0022*/ 	.short	0x0008
        /*0024*/ 	.byte	0x00, 0xf0, 0x11, 0x00


	//----- nvinfo : EIATTR_KPARAM_INFO
	.align		4
.L_67:
        /*0028*/ 	.byte	0x04, 0x17
        /*002a*/ 	.short	(.L_69 - .L_68)
.L_68:
        /*002c*/ 	.word	0x00000000
        /*0030*/ 	.short	0x0000
        /*0032*/ 	.short	0x0000
        /*0034*/ 	.byte	0x00, 0xf5, 0x21, 0x00


	//----- nvinfo : EIATTR_SPARSE_MMA_MASK
	.align		4
.L_69:
        /*0038*/ 	.byte	0x03, 0x50
        /*003a*/ 	.short	0x0000


	//----- nvinfo : EIATTR_MAXREG_COUNT
	.align		4
        /*003c*/ 	.byte	0x03, 0x1b
        /*003e*/ 	.short	0x00ff


	//----- nvinfo : EIATTR_NUM_BARRIERS
	.align		4
        /*0040*/ 	.byte	0x02, 0x4c
        /*0042*/ 	.byte	0x01
	.zero		1


	//----- nvinfo : EIATTR_MERCURY_ISA_VERSION
	.align		4
        /*0044*/ 	.byte	0x03, 0x5f
        /*0046*/ 	.short	0x0101


	//----- nvinfo : EIATTR_VRC_CTA_INIT_COUNT
	.align		4
        /*0048*/ 	.byte	0x02, 0x4a
	.zero		1
	.zero		1


	//----- nvinfo : EIATTR_EXIT_INSTR_OFFSETS
	.align		4
        /*004c*/ 	.byte	0x04, 0x1c
        /*004e*/ 	.short	(.L_71 - .L_70)


	//   ....[0]....
.L_70:
        /*0050*/ 	.word	0x00001d70


	//   ....[1]....
        /*0054*/ 	.word	0x00001db0


	//   ....[2]....
        /*0058*/ 	.word	0x00002760


	//   ....[3]....
        /*005c*/ 	.word	0x00002860


	//----- nvinfo : EIATTR_CRS_STACK_SIZE
	.align		4
.L_71:
        /*0060*/ 	.byte	0x04, 0x1e
        /*0062*/ 	.short	(.L_73 - .L_72)
.L_72:
        /*0064*/ 	.word	0x00000000


	//----- nvinfo : EIATTR_CBANK_PARAM_SIZE
	.align		4
.L_73:
        /*0068*/ 	.byte	0x03, 0x19
        /*006a*/ 	.short	0x0010


	//----- nvinfo : EIATTR_PARAM_CBANK
	.align		4
        /*006c*/ 	.byte	0x04, 0x0a
        /*006e*/ 	.short	(.L_75 - .L_74)
	.align		4
.L_74:
        /*0070*/ 	.word	index@(.nv.constant0._Z23parallel_shell_sort_mixPiii)
        /*0074*/ 	.short	0x0380
        /*0076*/ 	.short	0x0010


	//----- nvinfo : EIATTR_SW_WAR
	.align		4
.L_75:
        /*0078*/ 	.byte	0x04, 0x36
        /*007a*/ 	.short	(.L_77 - .L_76)
.L_76:
        /*007c*/ 	.word	0x00000008
.L_77:


//--------------------- .nv.info._Z19parallel_shell_sortPiii --------------------------
	.section	.nv.info._Z19parallel_shell_sortPiii,"",@"SHT_CUDA_INFO"
	.sectionflags	@""
	.align	4


	//----- nvinfo : EIATTR_CUDA_API_VERSION
	.align		4
        /*0000*/ 	.byte	0x04, 0x37
        /*0002*/ 	.short	(.L_79 - .L_78)
.L_78:
        /*0004*/ 	.word	0x00000082


	//----- nvinfo : EIATTR_KPARAM_INFO
	.align		4
.L_79:
        /*0008*/ 	.byte	0x04, 0x17
        /*000a*/ 	.short	(.L_81 - .L_80)
.L_80:
        /*000c*/ 	.word	0x00000000
        /*0010*/ 	.short	0x0002
        /*0012*/ 	.short	0x000c
        /*0014*/ 	.byte	0x00, 0xf0, 0x11, 0x00


	//----- nvinfo : EIATTR_KPARAM_INFO
	.align		4
.L_81:
        /*0018*/ 	.byte	0x04, 0x17
        /*001a*/ 	.short	(.L_83 - .L_82)
.L_82:
        /*001c*/ 	.word	0x00000000
        /*0020*/ 	.short	0x0001
        /*0022*/ 	.short	0x0008
        /*0024*/ 	.byte	0x00, 0xf0, 0x11, 0x00


	//----- nvinfo : EIATTR_KPARAM_INFO
	.align		4
.L_83:
        /*0028*/ 	.byte	0x04, 0x17
        /*002a*/ 	.short	(.L_85 - .L_84)
.L_84:
        /*002c*/ 	.word	0x00000000
        /*0030*/ 	.short	0x0000
        /*0032*/ 	.short	0x0000
        /*0034*/ 	.byte	0x00, 0xf5, 0x21, 0x00


	//----- nvinfo : EIATTR_SPARSE_MMA_MASK
	.align		4
.L_85:
        /*0038*/ 	.byte	0x03, 0x50
        /*003a*/ 	.short	0x0000


	//----- nvinfo : EIATTR_MAXREG_COUNT
	.align		4
        /*003c*/ 	.byte	0x03, 0x1b
        /*003e*/ 	.short	0x00ff


	//----- nvinfo : EIATTR_NUM_BARRIERS
	.align		4
        /*0040*/ 	.byte	0x02, 0x4c
        /*0042*/ 	.byte	0x01
	.zero		1


	//----- nvinfo : EIATTR_MERCURY_ISA_VERSION
	.align		4
        /*0044*/ 	.byte	0x03, 0x5f
        /*0046*/ 	.short	0x0101


	//----- nvinfo : EIATTR_VRC_CTA_INIT_COUNT
	.align		4
        /*0048*/ 	.byte	0x02, 0x4a
	.zero		1
	.zero		1


	//----- nvinfo : EIATTR_EXIT_INSTR_OFFSETS
	.align		4
        /*004c*/ 	.byte	0x04, 0x1c
        /*004e*/ 	.short	(.L_87 - .L_86)


	//   ....[0]....
.L_86:
        /*0050*/ 	.word	0x00001c50


	//   ....[1]....
        /*0054*/ 	.word	0x00001ce0


	//   ....[2]....
        /*0058*/ 	.word	0x00001d20


	//   ....[3]....
        /*005c*/ 	.word	0x00001e00


	//----- nvinfo : EIATTR_CRS_STACK_SIZE
	.align		4
.L_87:
        /*0060*/ 	.byte	0x04, 0x1e
        /*0062*/ 	.short	(.L_89 - .L_88)
.L_88:
        /*0064*/ 	.word	0x00000000


	//----- nvinfo : EIATTR_CBANK_PARAM_SIZE
	.align		4
.L_89:
        /*0068*/ 	.byte	0x03, 0x19
        /*006a*/ 	.short	0x0010


	//----- nvinfo : EIATTR_PARAM_CBANK
	.align		4
        /*006c*/ 	.byte	0x04, 0x0a
        /*006e*/ 	.short	(.L_91 - .L_90)
	.align		4
.L_90:
        /*0070*/ 	.word	index@(.nv.constant0._Z19parallel_shell_sortPiii)
        /*0074*/ 	.short	0x0380
        /*0076*/ 	.short	0x0010


	//----- nvinfo : EIATTR_SW_WAR
	.align		4
.L_91:
        /*0078*/ 	.byte	0x04, 0x36
        /*007a*/ 	.short	(.L_93 - .L_92)
.L_92:
        /*007c*/ 	.word	0x00000008
.L_93:


//--------------------- .nv.info._Z27parallel_transposition_sortPii --------------------------
	.section	.nv.info._Z27parallel_transposition_sortPii,"",@"SHT_CUDA_INFO"
	.sectionflags	@""
	.align	4


	//----- nvinfo : EIATTR_CUDA_API_VERSION
	.align		4
        /*0000*/ 	.byte	0x04, 0x37
        /*0002*/ 	.short	(.L_95 - .L_94)
.L_94:
        /*0004*/ 	.word	0x00000082


	//----- nvinfo : EIATTR_KPARAM_INFO
	.align		4
.L_95:
        /*0008*/ 	.byte	0x04, 0x17
        /*000a*/ 	.short	(.L_97 - .L_96)
.L_96:
        /*000c*/ 	.word	0x00000000
        /*0010*/ 	.short	0x0001
        /*0012*/ 	.short	0x0008
        /*0014*/ 	.byte	0x00, 0xf0, 0x11, 0x00


	//----- nvinfo : EIATTR_KPARAM_INFO
	.align		4
.L_97:
        /*0018*/ 	.byte	0x04, 0x17
        /*001a*/ 	.short	(.L_99 - .L_98)
.L_98:
        /*001c*/ 	.word	0x00000000
        /*0020*/ 	.short	0x0000
        /*0022*/ 	.short	0x0000
        /*0024*/ 	.byte	0x00, 0xf5, 0x21, 0x00


	//----- nvinfo : EIATTR_SPARSE_MMA_MASK
	.align		4
.L_99:
        /*0028*/ 	.byte	0x03, 0x50
        /*002a*/ 	.short	0x0000


	//----- nvinfo : EIATTR_MAXREG_COUNT
	.align		4
        /*002c*/ 	.byte	0x03, 0x1b
        /*002e*/ 	.short	0x00ff


	//----- nvinfo : EIATTR_NUM_BARRIERS
	.align		4
        /*0030*/ 	.byte	0x02, 0x4c
        /*0032*/ 	.byte	0x01
	.zero		1


	//----- nvinfo : EIATTR_MERCURY_ISA_VERSION
	.align		4
        /*0034*/ 	.byte	0x03, 0x5f
        /*0036*/ 	.short	0x0101


	//----- nvinfo : EIATTR_VRC_CTA_INIT_COUNT
	.align		4
        /*0038*/ 	.byte	0x02, 0x4a
	.zero		1
	.zero		1


	//----- nvinfo : EIATTR_EXIT_INSTR_OFFSETS
	.align		4
        /*003c*/ 	.byte	0x04, 0x1c
        /*003e*/ 	.short	(.L_101 - .L_100)


	//   ....[0]....
.L_100:
        /*0040*/ 	.word	0x00000590


	//   ....[1]....
        /*0044*/ 	.word	0x000005c0


	//----- nvinfo : EIATTR_CRS_STACK_SIZE
	.align		4
.L_101:
        /*0048*/ 	.byte	0x04, 0x1e
        /*004a*/ 	.short	(.L_103 - .L_102)
.L_102:
        /*004c*/ 	.word	0x00000000


	//----- nvinfo : EIATTR_CBANK_PARAM_SIZE
	.align		4
.L_103:
        /*0050*/ 	.byte	0x03, 0x19
        /*0052*/ 	.short	0x000c


	//----- nvinfo : EIATTR_PARAM_CBANK
	.align		4
        /*0054*/ 	.byte	0x04, 0x0a
        /*0056*/ 	.short	(.L_105 - .L_104)
	.align		4
.L_104:
        /*0058*/ 	.word	index@(.nv.constant0._Z27parallel_transposition_sortPii)
        /*005c*/ 	.short	0x0380
        /*005e*/ 	.short	0x000c


	//----- nvinfo : EIATTR_SW_WAR
	.align		4
.L_105:
        /*0060*/ 	.byte	0x04, 0x36
        /*0062*/ 	.short	(.L_107 - .L_106)
.L_106:
        /*0064*/ 	.word	0x00000008
.L_107:


//--------------------- .nv.callgraph             --------------------------
	.section	.nv.callgraph,"",@"SHT_CUDA_CALLGRAPH"
	.align	4
	.sectionentsize	8
	.align		4
        /*0000*/ 	.word	0x00000000
	.align		4
        /*0004*/ 	.word	0xffffffff
	.align		4
        /*0008*/ 	.word	0x00000000
	.align		4
        /*000c*/ 	.word	0xfffffffe
	.align		4
        /*0010*/ 	.word	0x00000000
	.align		4
        /*0014*/ 	.word	0xfffffffd
	.align		4
        /*0018*/ 	.word	0x00000000
	.align		4
        /*001c*/ 	.word	0xfffffffc


//--------------------- .text._Z14parallel_mergePiS_ii --------------------------
	.section	.text._Z14parallel_mergePiS_ii,"ax",@progbits
	.align	128
        .global         _Z14parallel_mergePiS_ii
        .type           _Z14parallel_mergePiS_ii,@function
        .size           _Z14parallel_mergePiS_ii,(.L_x_262 - _Z14parallel_mergePiS_ii)
        .other          _Z14parallel_mergePiS_ii,@"STO_CUDA_ENTRY STV_DEFAULT"
_Z14parallel_mergePiS_ii:
.text._Z14parallel_mergePiS_ii:
[----:B------:R-:W-:Y:S08]  /*0000*/  LDC R1, c[0x0][0x37c] ;  /* 0x0000df00ff017b82 */ /* 0x000ff00000000800 */
[----:B------:R-:W0:Y:S01]  /*0010*/  S2UR UR4, SR_CTAID.X ;  /* 0x00000000000479c3 */ /* 0x000e220000002500 */
[----:B------:R-:W1:Y:S01]  /*0020*/  LDCU.64 UR8, c[0x0][0x358] ;  /* 0x00006b00ff0877ac */ /* 0x000e620008000a00 */
[----:B------:R-:W-:-:S02]  /*0030*/  HFMA2 R2, -RZ, RZ, 0, 0 ;  /* 0x00000000ff027431 */ /* 0x000fc400000001ff */
[----:B------:R-:W-:-:S04]  /*0040*/  IMAD.MOV.U32 R7, RZ, RZ, RZ ;  /* 0x000000ffff077224 */ /* 0x000fc800078e00ff */
[----:B------:R-:W0:Y:S02]  /*0050*/  LDC R6, c[0x0][0x394] ;  /* 0x0000e500ff067b82 */ /* 0x000e240000000800 */
[----:B0-----:R-:W-:-:S04]  /*0060*/  IMAD R0, R6, UR4, RZ ;  /* 0x0000000406007c24 */ /* 0x001fc8000f8e02ff */
[----:B------:R-:W-:-:S05]  /*0070*/  IMAD.IADD R3, R0, 0x1, R6 ;  /* 0x0000000100037824 */ /* 0x000fca00078e0206 */
[----:B------:R-:W-:-:S13]  /*0080*/  ISETP.GE.AND P0, PT, R0, R3, PT ;  /* 0x000000030000720c */ /* 0x000fda0003f06270 */
[----:B-1----:R-:W-:Y:S05]  /*0090*/  @P0 BRA `(.L_x_0) ;  /* 0x0000000000740947 */ /* 0x002fea0003800000 */
[----:B------:R-:W0:Y:S01]  /*00a0*/  LDC R20, c[0x0][0x390] ;  /* 0x0000e400ff147b82 */ /* 0x000e220000000800 */
[----:B------:R-:W-:Y:S01]  /*00b0*/  IMAD.IADD R6, R3, 0x1, R6 ;  /* 0x0000000103067824 */ /* 0x000fe200078e0206 */
[----:B------:R-:W-:Y:S01]  /*00c0*/  MOV R21, R0 ;  /* 0x0000000000157202 */ /* 0x000fe20000000f00 */
[----:B------:R-:W-:Y:S02]  /*00d0*/  IMAD.MOV.U32 R2, RZ, RZ, RZ ;  /* 0x000000ffff027224 */ /* 0x000fe400078e00ff */
[----:B------:R-:W-:-:S03]  /*00e0*/  IMAD.MOV.U32 R7, RZ, RZ, RZ ;  /* 0x000000ffff077224 */ /* 0x000fc600078e00ff */
[----:B------:R-:W1:Y:S08]  /*00f0*/  LDC.64 R4, c[0x0][0x380] ;  /* 0x0000e000ff047b82 */ /* 0x000e700000000a00 */
[----:B------:R-:W2:Y:S02]  /*0100*/  LDC.64 R8, c[0x0][0x388] ;  /* 0x0000e200ff087b82 */ /* 0x000ea40000000a00 */
.L_x_1:
[----:B------:R-:W-:-:S05]  /*0110*/  IMAD.IADD R11, R3, 0x1, R2 ;  /* 0x00000001030b7824 */ /* 0x000fca00078e0202 */
[----:B0-----:R-:W-:-:S04]  /*0120*/  ISETP.GE.AND P0, PT, R11, R20, PT ;  /* 0x000000140b00720c */ /* 0x001fc80003f06270 */
[----:B------:R-:W-:-:S13]  /*0130*/  ISETP.GE.U32.OR P0, PT, R11, R6, P0 ;  /* 0x000000060b00720c */ /* 0x000fda0000706470 */
[----:B---3--:R-:W-:Y:S05]  /*0140*/  @P0 BRA `(.L_x_0) ;  /* 0x0000000000480947 */ /* 0x008fea0003800000 */
[----:B-1----:R-:W-:-:S04]  /*0150*/  IMAD.WIDE R12, R7, 0x4, R4 ;  /* 0x00000004070c7825 */ /* 0x002fc800078e0204 */
[----:B------:R-:W-:Y:S02]  /*0160*/  IMAD.WIDE R10, R2, 0x4, R4 ;  /* 0x00000004020a7825 */ /* 0x000fe400078e0204 */
[----:B------:R-:W3:Y:S04]  /*0170*/  LDG.E R12, desc[UR8][R12.64] ;  /* 0x000000080c0c7981 */ /* 0x000ee8000c1e1900 */
[----:B------:R-:W3:Y:S02]  /*0180*/  LDG.E R15, desc[UR8][R10.64] ;  /* 0x000000080a0f7981 */ /* 0x000ee4000c1e1900 */
[----:B---3--:R-:W-:-:S13]  /*0190*/  ISETP.GE.AND P0, PT, R12, R15, PT ;  /* 0x0000000f0c00720c */ /* 0x008fda0003f06270 */
[----:B------:R-:W-:-:S06]  /*01a0*/  @!P0 IMAD.WIDE R14, R21, 0x4, R4 ;  /* 0x00000004150e8825 */ /* 0x000fcc00078e0204 */
[----:B------:R-:W3:Y:S01]  /*01b0*/  @!P0 LDG.E R15, desc[UR8][R14.64] ;  /* 0x000000080e0f8981 */ /* 0x000ee2000c1e1900 */
[----:B------:R-:W-:Y:S01]  /*01c0*/  IADD3 R17, PT, PT, R2, R21, RZ ;  /* 0x0000001502117210 */ /* 0x000fe20007ffe0ff */
[----:B------:R-:W-:-:S04]  /*01d0*/  @P0 IMAD.WIDE R18, R3, 0x4, R10 ;  /* 0x0000000403120825 */ /* 0x000fc800078e020a */
[----:B--2---:R-:W-:-:S04]  /*01e0*/  IMAD.WIDE R16, R17, 0x4, R8 ;  /* 0x0000000411107825 */ /* 0x004fc800078e0208 */
[----:B------:R-:W-:-:S04]  /*01f0*/  @!P0 VIADD R7, R7, 0x1 ;  /* 0x0000000107078836 */ /* 0x000fc80000000000 */
[----:B------:R-:W-:Y:S01]  /*0200*/  IMAD.IADD R21, R0, 0x1, R7 ;  /* 0x0000000100157824 */ /* 0x000fe200078e0207 */
[----:B---3--:R3:W-:Y:S04]  /*0210*/  @!P0 STG.E desc[UR8][R16.64], R15 ;  /* 0x0000000f10008986 */ /* 0x0087e8000c101908 */
[----:B------:R-:W2:Y:S01]  /*0220*/  @P0 LDG.E R19, desc[UR8][R18.64] ;  /* 0x0000000812130981 */ /* 0x000ea2000c1e1900 */
[----:B------:R-:W-:Y:S02]  /*0230*/  ISETP.GE.AND P1, PT, R21, R3, PT ;  /* 0x000000031500720c */ /* 0x000fe40003f26270 */
[----:B------:R-:W-:Y:S01]  /*0240*/  @P0 IADD3 R2, PT, PT, R2, 0x1, RZ ;  /* 0x0000000102020810 */ /* 0x000fe20007ffe0ff */
[----:B--2---:R3:W-:Y:S10]  /*0250*/  @P0 STG.E desc[UR8][R16.64], R19 ;  /* 0x0000001310000986 */ /* 0x0047f4000c101908 */
[----:B------:R-:W-:Y:S05]  /*0260*/  @!P1 BRA `(.L_x_1) ;  /* 0xfffffffc00a89947 */ /* 0x000fea000383ffff */
.L_x_0:
[----:B------:R-:W1:Y:S01]  /*0270*/  LDCU UR10, c[0x0][0x390] ;  /* 0x00007200ff0a77ac */ /* 0x000e620008000800 */
[----:B--2---:R-:W-:Y:S01]  /*0280*/  IMAD.IADD R9, R0, 0x1, R7 ;  /* 0x0000000100097824 */ /* 0x004fe200078e0207 */
[----:B-1----:R-:W-:-:S04]  /*0290*/  VIMNMX R4, PT, PT, R3, UR10, PT ;  /* 0x0000000a03047c48 */ /* 0x002fc8000bfe0100 */
[----:B------:R-:W-:-:S13]  /*02a0*/  ISETP.GT.AND P0, PT, R4, R9, PT ;  /* 0x000000090400720c */ /* 0x000fda0003f04270 */
[----:B------:R-:W-:Y:S05]  /*02b0*/  @!P0 BRA `(.L_x_2) ;  /* 0x0000000800a88947 */ /* 0x000fea0003800000 */
[----:B------:R-:W-:Y:S02]  /*02c0*/  VIADDMNMX R6, R9, 0x1, R4, !PT ;  /* 0x0000000109067846 */ /* 0x000fe40007800104 */
[----:B---3--:R-:W-:-:S03]  /*02d0*/  MOV R19, R9 ;  /* 0x0000000900137202 */ /* 0x008fc60000000f00 */
[----:B------:R-:W-:Y:S01]  /*02e0*/  IMAD.IADD R5, R6, 0x1, -R9 ;  /* 0x0000000106057824 */ /* 0x000fe200078e0a09 */
[----:B------:R-:W-:-:S04]  /*02f0*/  IADD3 R6, PT, PT, R7, R0, -R6 ;  /* 0x0000000007067210 */ /* 0x000fc80007ffe806 */
[----:B------:R-:W-:Y:S01]  /*0300*/  LOP3.LUT P1, R14, R5, 0x3, RZ, 0xc0, !PT ;  /* 0x00000003050e7812 */ /* 0x000fe2000782c0ff */
[----:B------:R-:W-:Y:S01]  /*0310*/  IMAD.MOV.U32 R5, RZ, RZ, R7 ;  /* 0x000000ffff057224 */ /* 0x000fe200078e0007 */
[----:B------:R-:W-:-:S11]  /*0320*/  ISETP.GT.U32.AND P0, PT, R6, -0x4, PT ;  /* 0xfffffffc0600780c */ /* 0x000fd60003f04070 */
[----:B------:R-:W-:Y:S05]  /*0330*/  @!P1 BRA `(.L_x_3) ;  /* 0x00000000003c9947 */ /* 0x000fea0003800000 */
[----:B------:R-:W0:Y:S01]  /*0340*/  LDC.64 R10, c[0x0][0x380] ;  /* 0x0000e000ff0a7b82 */ /* 0x000e220000000a00 */
[-C--:B------:R-:W-:Y:S01]  /*0350*/  IADD3 R5, PT, PT, R14, R7.reuse, RZ ;  /* 0x000000070e057210 */ /* 0x080fe20007ffe0ff */
[----:B------:R-:W-:Y:S01]  /*0360*/  IMAD.MOV.U32 R19, RZ, RZ, R9 ;  /* 0x000000ffff137224 */ /* 0x000fe200078e0009 */
[----:B------:R-:W-:Y:S01]  /*0370*/  IADD3 R15, PT, PT, R0, R7, R2 ;  /* 0x00000007000f7210 */ /* 0x000fe20007ffe002 */
[----:B------:R-:W-:-:S04]  /*0380*/  IMAD.MOV R14, RZ, RZ, -R14 ;  /* 0x000000ffff0e7224 */ /* 0x000fc800078e0a0e */
[----:B------:R-:W1:Y:S03]  /*0390*/  LDC.64 R12, c[0x0][0x388] ;  /* 0x0000e200ff0c7b82 */ /* 0x000e660000000a00 */
.L_x_4:
[----:B0-2---:R-:W-:-:S06]  /*03a0*/  IMAD.WIDE R8, R19, 0x4, R10 ;  /* 0x0000000413087825 */ /* 0x005fcc00078e020a */
[----:B------:R-:W2:Y:S01]  /*03b0*/  LDG.E R9, desc[UR8][R8.64] ;  /* 0x0000000808097981 */ /* 0x000ea2000c1e1900 */
[----:B------:R-:W-:Y:S02]  /*03c0*/  VIADD R14, R14, 0x1 ;  /* 0x000000010e0e7836 */ /* 0x000fe40000000000 */
[C---:B-1----:R-:W-:Y:S01]  /*03d0*/  IMAD.WIDE R6, R15.reuse, 0x4, R12 ;  /* 0x000000040f067825 */ /* 0x042fe200078e020c */
[----:B------:R-:W-:Y:S02]  /*03e0*/  IADD3 R15, PT, PT, R15, 0x1, RZ ;  /* 0x000000010f0f7810 */ /* 0x000fe40007ffe0ff */
[----:B------:R-:W-:Y:S01]  /*03f0*/  ISETP.NE.AND P1, PT, R14, RZ, PT ;  /* 0x000000ff0e00720c */ /* 0x000fe20003f25270 */
[----:B------:R-:W-:Y:S01]  /*0400*/  VIADD R19, R19, 0x1 ;  /* 0x0000000113137836 */ /* 0x000fe20000000000 */
[----:B--2---:R2:W-:Y:S11]  /*0410*/  STG.E desc[UR8][R6.64], R9 ;  /* 0x0000000906007986 */ /* 0x0045f6000c101908 */
[----:B------:R-:W-:Y:S05]  /*0420*/  @P1 BRA `(.L_x_4) ;  /* 0xfffffffc00dc1947 */ /* 0x000fea000383ffff */
.L_x_3:
[----:B--2---:R-:W-:Y:S01]  /*0430*/  IMAD.MOV.U32 R9, RZ, RZ, R19 ;  /* 0x000000ffff097224 */ /* 0x004fe200078e0013 */
[----:B------:R-:W-:Y:S06]  /*0440*/  @P0 BRA `(.L_x_2) ;  /* 0x0000000800440947 */ /* 0x000fec0003800000 */
[----:B------:R-:W0:Y:S01]  /*0450*/  LDCU.128 UR4, c[0x0][0x380] ;  /* 0x00007000ff0477ac */ /* 0x000e220008000c00 */
[----:B------:R-:W-:Y:S02]  /*0460*/  IADD3 R9, PT, PT, R0, R5, RZ ;  /* 0x0000000500097210 */ /* 0x000fe40007ffe0ff */
[----:B------:R-:W-:Y:S02]  /*0470*/  PLOP3.LUT P0, PT, PT, PT, PT, 0x80, 0x8 ;  /* 0x000000000008781c */ /* 0x000fe40003f0f070 */
[----:B------:R-:W-:Y:S01]  /*0480*/  IADD3 R7, PT, PT, R9, 0x1, RZ ;  /* 0x0000000109077810 */ /* 0x000fe20007ffe0ff */
[----:B------:R-:W-:-:S04]  /*0490*/  IMAD.IADD R6, R4, 0x1, -R9 ;  /* 0x0000000104067824 */ /* 0x000fc800078e0a09 */
[----:B------:R-:W-:Y:S01]  /*04a0*/  IMAD.IADD R8, R2, 0x1, R7 ;  /* 0x0000000102087824 */ /* 0x000fe200078e0207 */
[----:B------:R-:W-:Y:S01]  /*04b0*/  ISETP.GT.AND P1, PT, R6, 0xc, PT ;  /* 0x0000000c0600780c */ /* 0x000fe20003f24270 */
[----:B0-----:R-:W-:Y:S02]  /*04c0*/  UIADD3 UR4, UP0, UPT, UR4, 0x4, URZ ;  /* 0x0000000404047890 */ /* 0x001fe4000ff1e0ff */
[----:B------:R-:W-:Y:S02]  /*04d0*/  UIADD3 UR6, UP1, UPT, UR6, 0x4, URZ ;  /* 0x0000000406067890 */ /* 0x000fe4000ff3e0ff */
[----:B------:R-:W-:Y:S02]  /*04e0*/  UIADD3.X UR5, UPT, UPT, URZ, UR5, URZ, UP0, !UPT ;  /* 0x00000005ff057290 */ /* 0x000fe400087fe4ff */
[----:B------:R-:W-:Y:S01]  /*04f0*/  UIADD3.X UR7, UPT, UPT, URZ, UR7, URZ, UP1, !UPT ;  /* 0x00000007ff077290 */ /* 0x000fe20008ffe4ff */
[----:B------:R-:W-:Y:S01]  /*0500*/  IMAD.U32 R10, RZ, RZ, UR4 ;  /* 0x00000004ff0a7e24 */ /* 0x000fe2000f8e00ff */
[----:B------:R-:W-:-:S02]  /*0510*/  MOV R12, UR6 ;  /* 0x00000006000c7c02 */ /* 0x000fc40008000f00 */
[----:B------:R-:W-:Y:S02]  /*0520*/  IMAD.U32 R11, RZ, RZ, UR5 ;  /* 0x00000005ff0b7e24 */ /* 0x000fe4000f8e00ff */
[----:B------:R-:W-:Y:S01]  /*0530*/  MOV R13, UR7 ;  /* 0x00000007000d7c02 */ /* 0x000fe20008000f00 */
[----:B------:R-:W-:Y:S06]  /*0540*/  @!P1 BRA `(.L_x_5) ;  /* 0x0000000400209947 */ /* 0x000fec0003800000 */
[----:B------:R-:W-:Y:S02]  /*0550*/  PLOP3.LUT P0, PT, PT, PT, PT, 0x8, 0x80 ;  /* 0x000000000080781c */ /* 0x000fe40003f0e170 */
[----:B------:R-:W-:-:S11]  /*0560*/  IADD3 R6, PT, PT, R4, -0xc, RZ ;  /* 0xfffffff404067810 */ /* 0x000fd60007ffe0ff */
.L_x_6:
[----:B------:R-:W0:Y:S08]  /*0570*/  LDC.64 R16, c[0x0][0x380] ;  /* 0x0000e000ff107b82 */ /* 0x000e300000000a00 */
[----:B-1----:R-:W1:Y:S01]  /*0580*/  LDC.64 R14, c[0x0][0x388] ;  /* 0x0000e200ff0e7b82 */ /* 0x002e620000000a00 */
[----:B0-----:R-:W-:-:S05]  /*0590*/  IMAD.WIDE R22, R19, 0x4, R16 ;  /* 0x0000000413167825 */ /* 0x001fca00078e0210 */
[----:B------:R-:W2:Y:S01]  /*05a0*/  LDG.E R25, desc[UR8][R22.64] ;  /* 0x0000000816197981 */ /* 0x000ea2000c1e1900 */
[----:B------:R-:W-:Y:S02]  /*05b0*/  IMAD.IADD R21, R2, 0x1, R19 ;  /* 0x0000000102157824 */ /* 0x000fe400078e0213 */
[----:B------:R-:W-:-:S04]  /*05c0*/  IMAD.WIDE R18, R7, 0x4, R10 ;  /* 0x0000000407127825 */ /* 0x000fc800078e020a */
[----:B-1----:R-:W-:-:S05]  /*05d0*/  IMAD.WIDE R20, R21, 0x4, R14 ;  /* 0x0000000415147825 */ /* 0x002fca00078e020e */
[----:B--2---:R-:W-:Y:S04]  /*05e0*/  STG.E desc[UR8][R20.64], R25 ;  /* 0x0000001914007986 */ /* 0x004fe8000c101908 */
[----:B------:R-:W2:Y:S01]  /*05f0*/  LDG.E R29, desc[UR8][R18.64+-0x4] ;  /* 0xfffffc08121d7981 */ /* 0x000ea2000c1e1900 */
[----:B------:R-:W-:-:S05]  /*0600*/  IMAD.WIDE R26, R8, 0x4, R12 ;  /* 0x00000004081a7825 */ /* 0x000fca00078e020c */
[----:B--2---:R0:W-:Y:S04]  /*0610*/  STG.E desc[UR8][R26.64+-0x4], R29 ;  /* 0xfffffc1d1a007986 */ /* 0x0041e8000c101908 */
[----:B------:R-:W2:Y:S01]  /*0620*/  LDG.E R28, desc[UR8][R18.64] ;  /* 0x00000008121c7981 */ /* 0x000ea2000c1e1900 */
[----:B------:R-:W-:-:S03]  /*0630*/  IADD3 R24, PT, PT, R0, 0x4, R5 ;  /* 0x0000000400187810 */ /* 0x000fc60007ffe005 */
[----:B--2---:R1:W-:Y:S04]  /*0640*/  STG.E desc[UR8][R26.64], R28 ;  /* 0x0000001c1a007986 */ /* 0x0043e8000c101908 */
[----:B0-----:R-:W2:Y:S01]  /*0650*/  LDG.E R29, desc[UR8][R18.64+0x4] ;  /* 0x00000408121d7981 */ /* 0x001ea2000c1e1900 */
[----:B------:R-:W-:Y:S01]  /*0660*/  IMAD.WIDE R22, R24, 0x4, R16 ;  /* 0x0000000418167825 */ /* 0x000fe200078e0210 */
[----:B------:R-:W-:-:S03]  /*0670*/  IADD3 R25, PT, PT, R2, R24, RZ ;  /* 0x0000001802197210 */ /* 0x000fc60007ffe0ff */
[----:B------:R-:W-:Y:S01]  /*0680*/  VIADD R21, R7, 0x4 ;  /* 0x0000000407157836 */ /* 0x000fe20000000000 */
[----:B--2---:R0:W-:Y:S04]  /*0690*/  STG.E desc[UR8][R26.64+0x4], R29 ;  /* 0x0000041d1a007986 */ /* 0x0041e8000c101908 */
[----:B------:R-:W2:Y:S01]  /*06a0*/  LDG.E R23, desc[UR8][R22.64] ;  /* 0x0000000816177981 */ /* 0x000ea2000c1e1900 */
[----:B------:R-:W-:-:S04]  /*06b0*/  IMAD.WIDE R24, R25, 0x4, R14 ;  /* 0x0000000419187825 */ /* 0x000fc800078e020e */
[----:B------:R-:W-:Y:S01]  /*06c0*/  IMAD.WIDE R20, R21, 0x4, R10 ;  /* 0x0000000415147825 */ /* 0x000fe200078e020a */
[----:B------:R-:W-:Y:S01]  /*06d0*/  IADD3 R19, PT, PT, R8, 0x4, RZ ;  /* 0x0000000408137810 */ /* 0x000fe20007ffe0ff */
[----:B--2---:R2:W-:Y:S04]  /*06e0*/  STG.E desc[UR8][R24.64], R23 ;  /* 0x0000001718007986 */ /* 0x0045e8000c101908 */
[----:B-1----:R-:W3:Y:S01]  /*06f0*/  LDG.E R28, desc[UR8][R20.64+-0x4] ;  /* 0xfffffc08141c7981 */ /* 0x002ee2000c1e1900 */
[----:B------:R-:W-:-:S05]  /*0700*/  IMAD.WIDE R18, R19, 0x4, R12 ;  /* 0x0000000413127825 */ /* 0x000fca00078e020c */
[----:B---3--:R-:W-:Y:S04]  /*0710*/  STG.E desc[UR8][R18.64+-0x4], R28 ;  /* 0xfffffc1c12007986 */ /* 0x008fe8000c101908 */
[----:B0-----:R-:W3:Y:S01]  /*0720*/  LDG.E R29, desc[UR8][R20.64] ;  /* 0x00000008141d7981 */ /* 0x001ee2000c1e1900 */
[----:B------:R-:W-:-:S03]  /*0730*/  IADD3 R26, PT, PT, R0, 0x8, R5 ;  /* 0x00000008001a7810 */ /* 0x000fc60007ffe005 */
[----:B---3--:R-:W-:Y:S04]  /*0740*/  STG.E desc[UR8][R18.64], R29 ;  /* 0x0000001d12007986 */ /* 0x008fe8000c101908 */
[----:B------:R-:W3:Y:S01]  /*0750*/  LDG.E R27, desc[UR8][R20.64+0x4] ;  /* 0x00000408141b7981 */ /* 0x000ee2000c1e1900 */
[----:B--2---:R-:W-:Y:S01]  /*0760*/  IMAD.WIDE R22, R26, 0x4, R16 ;  /* 0x000000041a167825 */ /* 0x004fe200078e0210 */
[----:B------:R-:W-:-:S03]  /*0770*/  IADD3 R25, PT, PT, R7, 0x8, RZ ;  /* 0x0000000807197810 */ /* 0x000fc60007ffe0ff */
[----:B------:R-:W-:Y:S01]  /*0780*/  IMAD.IADD R26, R2, 0x1, R26 ;  /* 0x00000001021a7824 */ /* 0x000fe200078e021a */
[----:B---3--:R0:W-:Y:S04]  /*0790*/  STG.E desc[UR8][R18.64+0x4], R27 ;  /* 0x0000041b12007986 */ /* 0x0081e8000c101908 */
[----:B------:R-:W2:Y:S01]  /*07a0*/  LDG.E R23, desc[UR8][R22.64] ;  /* 0x0000000816177981 */ /* 0x000ea2000c1e1900 */
[----:B------:R-:W-:-:S04]  /*07b0*/  IMAD.WIDE R24, R25, 0x4, R10 ;  /* 0x0000000419187825 */ /* 0x000fc800078e020a */
[----:B0-----:R-:W-:-:S05]  /*07c0*/  IMAD.WIDE R26, R26, 0x4, R14 ;  /* 0x000000041a1a7825 */ /* 0x001fca00078e020e */
[----:B--2---:R0:W-:Y:S04]  /*07d0*/  STG.E desc[UR8][R26.64], R23 ;  /* 0x000000171a007986 */ /* 0x0041e8000c101908 */
[----:B------:R-:W2:Y:S01]  /*07e0*/  LDG.E R29, desc[UR8][R24.64+-0x4] ;  /* 0xfffffc08181d7981 */ /* 0x000ea2000c1e1900 */
[----:B------:R-:W-:-:S04]  /*07f0*/  VIADD R21, R8, 0x8 ;  /* 0x0000000808157836 */ /* 0x000fc80000000000 */
[----:B------:R-:W-:-:S05]  /*0800*/  IMAD.WIDE R20, R21, 0x4, R12 ;  /* 0x0000000415147825 */ /* 0x000fca00078e020c */
[----:B--2---:R-:W-:Y:S04]  /*0810*/  STG.E desc[UR8][R20.64+-0x4], R29 ;  /* 0xfffffc1d14007986 */ /* 0x004fe8000c101908 */
[----:B------:R-:W2:Y:S01]  /*0820*/  LDG.E R28, desc[UR8][R24.64] ;  /* 0x00000008181c7981 */ /* 0x000ea2000c1e1900 */
[----:B------:R-:W-:-:S03]  /*0830*/  IADD3 R18, PT, PT, R0, 0xc, R5 ;  /* 0x0000000c00127810 */ /* 0x000fc60007ffe005 */
[----:B--2---:R-:W-:Y:S04]  /*0840*/  STG.E desc[UR8][R20.64], R28 ;  /* 0x0000001c14007986 */ /* 0x004fe8000c101908 */
[----:B------:R-:W2:Y:S01]  /*0850*/  LDG.E R19, desc[UR8][R24.64+0x4] ;  /* 0x0000040818137981 */ /* 0x000ea2000c1e1900 */
[----:B------:R-:W-:Y:S01]  /*0860*/  IMAD.WIDE R16, R18, 0x4, R16 ;  /* 0x0000000412107825 */ /* 0x000fe200078e0210 */
[----:B0-----:R-:W-:-:S03]  /*0870*/  IADD3 R27, PT, PT, R2, R18, RZ ;  /* 0x00000012021b7210 */ /* 0x001fc60007ffe0ff */
[----:B------:R-:W-:Y:S01]  /*0880*/  VIADD R23, R7, 0xc ;  /* 0x0000000c07177836 */ /* 0x000fe20000000000 */
[----:B--2---:R0:W-:Y:S04]  /*0890*/  STG.E desc[UR8][R20.64+0x4], R19 ;  /* 0x0000041314007986 */ /* 0x0041e8000c101908 */
[----:B------:R-:W2:Y:S01]  /*08a0*/  LDG.E R17, desc[UR8][R16.64] ;  /* 0x0000000810117981 */ /* 0x000ea2000c1e1900 */
[----:B0-----:R-:W-:-:S04]  /*08b0*/  IMAD.WIDE R18, R27, 0x4, R14 ;  /* 0x000000041b127825 */ /* 0x001fc800078e020e */
[----:B------:R-:W-:Y:S01]  /*08c0*/  IMAD.WIDE R14, R23, 0x4, R10 ;  /* 0x00000004170e7825 */ /* 0x000fe200078e020a */
[----:B--2---:R0:W-:Y:S04]  /*08d0*/  STG.E desc[UR8][R18.64], R17 ;  /* 0x0000001112007986 */ /* 0x0041e8000c101908 */
[----:B------:R-:W2:Y:S01]  /*08e0*/  LDG.E R27, desc[UR8][R14.64+-0x4] ;  /* 0xfffffc080e1b7981 */ /* 0x000ea2000c1e1900 */
[----:B------:R-:W-:-:S05]  /*08f0*/  IADD3 R23, PT, PT, R8, 0xc, RZ ;  /* 0x0000000c08177810 */ /* 0x000fca0007ffe0ff */
[----:B------:R-:W-:-:S05]  /*0900*/  IMAD.WIDE R22, R23, 0x4, R12 ;  /* 0x0000000417167825 */ /* 0x000fca00078e020c */
[----:B--2---:R1:W-:Y:S04]  /*0910*/  STG.E desc[UR8][R22.64+-0x4], R27 ;  /* 0xfffffc1b16007986 */ /* 0x0043e8000c101908 */
[----:B------:R-:W2:Y:S01]  /*0920*/  LDG.E R21, desc[UR8][R14.64] ;  /* 0x000000080e157981 */ /* 0x000ea2000c1e1900 */
[----:B------:R-:W-:-:S05]  /*0930*/  VIADD R9, R9, 0x10 ;  /* 0x0000001009097836 */ /* 0x000fca0000000000 */
[----:B------:R-:W-:Y:S01]  /*0940*/  ISETP.GE.AND P1, PT, R9, R6, PT ;  /* 0x000000060900720c */ /* 0x000fe20003f26270 */
[----:B--2---:R1:W-:Y:S04]  /*0950*/  STG.E desc[UR8][R22.64], R21 ;  /* 0x0000001516007986 */ /* 0x0043e8000c101908 */
[----:B------:R-:W2:Y:S01]  /*0960*/  LDG.E R25, desc[UR8][R14.64+0x4] ;  /* 0x000004080e197981 */ /* 0x000ea2000c1e1900 */
[----:B------:R-:W-:Y:S01]  /*0970*/  IADD3 R5, PT, PT, R5, 0x10, RZ ;  /* 0x0000001005057810 */ /* 0x000fe20007ffe0ff */
[----:B------:R-:W-:Y:S01]  /*0980*/  VIADD R7, R7, 0x10 ;  /* 0x0000001007077836 */ /* 0x000fe20000000000 */
[----:B------:R-:W-:-:S03]  /*0990*/  IADD3 R8, PT, PT, R8, 0x10, RZ ;  /* 0x0000001008087810 */ /* 0x000fc60007ffe0ff */
[----:B0-----:R-:W-:Y:S01]  /*09a0*/  IMAD.IADD R19, R0, 0x1, R5 ;  /* 0x0000000100137824 */ /* 0x001fe200078e0205 */
[----:B--2---:R1:W-:Y:S01]  /*09b0*/  STG.E desc[UR8][R22.64+0x4], R25 ;  /* 0x0000041916007986 */ /* 0x0043e2000c101908 */
[----:B------:R-:W-:Y:S05]  /*09c0*/  @!P1 BRA `(.L_x_6) ;  /* 0xfffffff800e89947 */ /* 0x000fea000383ffff */
.L_x_5:
[----:B------:R-:W-:-:S04]  /*09d0*/  IADD3 R6, PT, PT, R4, -R9, RZ ;  /* 0x8000000904067210 */ /* 0x000fc80007ffe0ff */
[----:B------:R-:W-:-:S13]  /*09e0*/  ISETP.GT.AND P1, PT, R6, 0x4, PT ;  /* 0x000000040600780c */ /* 0x000fda0003f24270 */
[----:B------:R-:W-:Y:S05]  /*09f0*/  @!P1 BRA `(.L_x_7) ;  /* 0x0000000000909947 */ /* 0x000fea0003800000 */
[----:B------:R-:W1:Y:S08]  /*0a00*/  LDC.64 R14, c[0x0][0x380] ;  /* 0x0000e000ff0e7b82 */ /* 0x000e700000000a00 */
[----:B------:R-:W0:Y:S01]  /*0a10*/  LDC.64 R16, c[0x0][0x388] ;  /* 0x0000e200ff107b82 */ /* 0x000e220000000a00 */
[----:B-1----:R-:W-:-:S06]  /*0a20*/  IMAD.WIDE R24, R19, 0x4, R14 ;  /* 0x0000000413187825 */ /* 0x002fcc00078e020e */
[----:B------:R-:W2:Y:S01]  /*0a30*/  LDG.E R25, desc[UR8][R24.64] ;  /* 0x0000000818197981 */ /* 0x000ea2000c1e1900 */
[----:B------:R-:W-:Y:S02]  /*0a40*/  IMAD.IADD R23, R2, 0x1, R19 ;  /* 0x0000000102177824 */ /* 0x000fe400078e0213 */
[----:B------:R-:W-:-:S04]  /*0a50*/  IMAD.WIDE R18, R7, 0x4, R10 ;  /* 0x0000000407127825 */ /* 0x000fc800078e020a */
[----:B0-----:R-:W-:-:S05]  /*0a60*/  IMAD.WIDE R22, R23, 0x4, R16 ;  /* 0x0000000417167825 */ /* 0x001fca00078e0210 */
[----:B--2---:R0:W-:Y:S04]  /*0a70*/  STG.E desc[UR8][R22.64], R25 ;  /* 0x0000001916007986 */ /* 0x0041e8000c101908 */
[----:B------:R-:W2:Y:S01]  /*0a80*/  LDG.E R27, desc[UR8][R18.64+-0x4] ;  /* 0xfffffc08121b7981 */ /* 0x000ea2000c1e1900 */
[----:B------:R-:W-:-:S05]  /*0a90*/  IMAD.WIDE R20, R8, 0x4, R12 ;  /* 0x0000000408147825 */ /* 0x000fca00078e020c */
[----:B--2---:R1:W-:Y:S04]  /*0aa0*/  STG.E desc[UR8][R20.64+-0x4], R27 ;  /* 0xfffffc1b14007986 */ /* 0x0043e8000c101908 */
        /* <DEDUP_REMOVED lines=15> */
[----:B---3--:R2:W-:Y:S04]  /*0ba0*/  STG.E desc[UR8][R22.64+-0x4], R27 ;  /* 0xfffffc1b16007986 */ /* 0x0085e8000c101908 */
[----:B0-----:R-:W3:Y:S04]  /*0bb0*/  LDG.E R21, desc[UR8][R16.64] ;  /* 0x0000000810157981 */ /* 0x001ee8000c1e1900 */
[----:B---3--:R2:W-:Y:S04]  /*0bc0*/  STG.E desc[UR8][R22.64], R21 ;  /* 0x0000001516007986 */ /* 0x0085e8000c101908 */
[----:B------:R-:W3:Y:S01]  /*0bd0*/  LDG.E R29, desc[UR8][R16.64+0x4] ;  /* 0x00000408101d7981 */ /* 0x000ee2000c1e1900 */
[----:B------:R-:W-:Y:S01]  /*0be0*/  PLOP3.LUT P0, PT, PT, PT, PT, 0x8, 0x80 ;  /* 0x000000000080781c */ /* 0x000fe20003f0e170 */
[----:B------:R-:W-:Y:S01]  /*0bf0*/  VIADD R9, R9, 0x8 ;  /* 0x0000000809097836 */ /* 0x000fe20000000000 */
[----:B------:R-:W-:Y:S01]  /*0c00*/  IADD3 R7, PT, PT, R7, 0x8, RZ ;  /* 0x0000000807077810 */ /* 0x000fe20007ffe0ff */
[----:B------:R-:W-:Y:S01]  /*0c10*/  VIADD R8, R8, 0x8 ;  /* 0x0000000808087836 */ /* 0x000fe20000000000 */
[----:B------:R-:W-:Y:S01]  /*0c20*/  IADD3 R19, PT, PT, R0, 0x8, R5 ;  /* 0x0000000800137810 */ /* 0x000fe20007ffe005 */
[----:B---3--:R2:W-:Y:S08]  /*0c30*/  STG.E desc[UR8][R22.64+0x4], R29 ;  /* 0x0000041d16007986 */ /* 0x0085f0000c101908 */
.L_x_7:
[----:B------:R-:W-:-:S13]  /*0c40*/  ISETP.LT.OR P0, PT, R9, R4, P0 ;  /* 0x000000040900720c */ /* 0x000fda0000701670 */
[----:B------:R-:W-:Y:S05]  /*0c50*/  @!P0 BRA `(.L_x_2) ;  /* 0x0000000000408947 */ /* 0x000fea0003800000 */
[----:B------:R-:W0:Y:S08]  /*0c60*/  LDC.64 R4, c[0x0][0x380] ;  /* 0x0000e000ff047b82 */ /* 0x000e300000000a00 */
[----:B--2---:R-:W2:Y:S01]  /*0c70*/  LDC.64 R14, c[0x0][0x388] ;  /* 0x0000e200ff0e7b82 */ /* 0x004ea20000000a00 */
[----:B0-----:R-:W-:-:S06]  /*0c80*/  IMAD.WIDE R4, R19, 0x4, R4 ;  /* 0x0000000413047825 */ /* 0x001fcc00078e0204 */
[----:B------:R-:W3:Y:S01]  /*0c90*/  LDG.E R5, desc[UR8][R4.64] ;  /* 0x0000000804057981 */ /* 0x000ee2000c1e1900 */
[----:B------:R-:W-:Y:S01]  /*0ca0*/  IADD3 R17, PT, PT, R2, R19, RZ ;  /* 0x0000001302117210 */ /* 0x000fe20007ffe0ff */
[----:B------:R-:W-:-:S04]  /*0cb0*/  IMAD.WIDE R10, R7, 0x4, R10 ;  /* 0x00000004070a7825 */ /* 0x000fc800078e020a */
[----:B--2---:R-:W-:-:S05]  /*0cc0*/  IMAD.WIDE R14, R17, 0x4, R14 ;  /* 0x00000004110e7825 */ /* 0x004fca00078e020e */
[----:B---3--:R0:W-:Y:S04]  /*0cd0*/  STG.E desc[UR8][R14.64], R5 ;  /* 0x000000050e007986 */ /* 0x0081e8000c101908 */
[----:B------:R-:W2:Y:S01]  /*0ce0*/  LDG.E R7, desc[UR8][R10.64+-0x4] ;  /* 0xfffffc080a077981 */ /* 0x000ea2000c1e1900 */
[----:B------:R-:W-:-:S05]  /*0cf0*/  IMAD.WIDE R12, R8, 0x4, R12 ;  /* 0x00000004080c7825 */ /* 0x000fca00078e020c */
[----:B--2---:R0:W-:Y:S04]  /*0d00*/  STG.E desc[UR8][R12.64+-0x4], R7 ;  /* 0xfffffc070c007986 */ /* 0x0041e8000c101908 */
[----:B------:R-:W2:Y:S04]  /*0d10*/  LDG.E R17, desc[UR8][R10.64] ;  /* 0x000000080a117981 */ /* 0x000ea8000c1e1900 */
[----:B--2---:R0:W-:Y:S04]  /*0d20*/  STG.E desc[UR8][R12.64], R17 ;  /* 0x000000110c007986 */ /* 0x0041e8000c101908 */
[----:B------:R-:W2:Y:S01]  /*0d30*/  LDG.E R19, desc[UR8][R10.64+0x4] ;  /* 0x000004080a137981 */ /* 0x000ea2000c1e1900 */
[----:B------:R-:W-:-:S03]  /*0d40*/  VIADD R9, R9, 0x4 ;  /* 0x0000000409097836 */ /* 0x000fc60000000000 */
[----:B--2---:R0:W-:Y:S04]  /*0d50*/  STG.E desc[UR8][R12.64+0x4], R19 ;  /* 0x000004130c007986 */ /* 0x0041e8000c101908 */
.L_x_2:
[----:B------:R-:W0:Y:S01]  /*0d60*/  LDC R8, c[0x0][0x394] ;  /* 0x0000e500ff087b82 */ /* 0x000e220000000800 */
[----:B-12---:R-:W-:-:S04]  /*0d70*/  IADD3 R23, PT, PT, R3, R2, RZ ;  /* 0x0000000203177210 */ /* 0x006fc80007ffe0ff */
[----:B------:R-:W-:Y:S01]  /*0d80*/  ISETP.GE.AND P0, PT, R23, UR10, PT ;  /* 0x0000000a17007c0c */ /* 0x000fe2000bf06270 */
[----:B0-----:R-:W-:-:S05]  /*0d90*/  IMAD.IADD R13, R3, 0x1, R8 ;  /* 0x00000001030d7824 */ /* 0x001fca00078e0208 */
[----:B------:R-:W-:-:S13]  /*0da0*/  ISETP.GE.U32.OR P0, PT, R23, R13, P0 ;  /* 0x0000000d1700720c */ /* 0x000fda0000706470 */
[----:B------:R-:W-:Y:S05]  /*0db0*/  @P0 BRA `(.L_x_8) ;  /* 0x0000000000c40947 */ /* 0x000fea0003800000 */
[----:B------:R-:W-:Y:S01]  /*0dc0*/  LOP3.LUT R7, RZ, R3, RZ, 0x33, !PT ;  /* 0x00000003ff077212 */ /* 0x000fe200078e33ff */
[----:B------:R-:W0:Y:S01]  /*0dd0*/  LDC.64 R4, c[0x0][0x380] ;  /* 0x0000e000ff047b82 */ /* 0x000e220000000a00 */
[----:B------:R-:W-:Y:S02]  /*0de0*/  LOP3.LUT R12, RZ, R2, RZ, 0x33, !PT ;  /* 0x00000002ff0c7212 */ /* 0x000fe400078e33ff */
[----:B---3--:R-:W-:-:S04]  /*0df0*/  IADD3 R15, PT, PT, -R2, UR10, R7 ;  /* 0x0000000a020f7c10 */ /* 0x008fc8000fffe107 */
[----:B------:R-:W-:Y:S01]  /*0e00*/  VIADDMNMX.U32 R12, R12, R8, R15, PT ;  /* 0x000000080c0c7246 */ /* 0x000fe2000380000f */
[----:B------:R-:W1:Y:S03]  /*0e10*/  LDC.64 R6, c[0x0][0x388] ;  /* 0x0000e200ff067b82 */ /* 0x000e660000000a00 */
[C---:B------:R-:W-:Y:S02]  /*0e20*/  LOP3.LUT R14, R12.reuse, 0x3, RZ, 0xc0, !PT ;  /* 0x000000030c0e7812 */ /* 0x040fe400078ec0ff */
[----:B------:R-:W-:Y:S02]  /*0e30*/  ISETP.GE.U32.AND P0, PT, R12, 0x3, PT ;  /* 0x000000030c00780c */ /* 0x000fe40003f06070 */
[----:B------:R-:W-:Y:S01]  /*0e40*/  ISETP.NE.AND P1, PT, R14, 0x3, PT ;  /* 0x000000030e00780c */ /* 0x000fe20003f25270 */
[----:B------:R-:W2:-:S12]  /*0e50*/  LDC.64 R10, c[0x0][0x380] ;  /* 0x0000e000ff0a7b82 */ /* 0x000e980000000a00 */
[----:B------:R-:W-:Y:S05]  /*0e60*/  @!P1 BRA `(.L_x_9) ;  /* 0x0000000000409947 */ /* 0x000fea0003800000 */
[----:B------:R-:W3:Y:S01]  /*0e70*/  LDC.64 R14, c[0x0][0x380] ;  /* 0x0000e000ff0e7b82 */ /* 0x000ee20000000a00 */
[----:B------:R-:W-:Y:S01]  /*0e80*/  IADD3 R12, PT, PT, R12, 0x1, RZ ;  /* 0x000000010c0c7810 */ /* 0x000fe20007ffe0ff */
[----:B------:R-:W-:-:S03]  /*0e90*/  IMAD.IADD R25, R2, 0x1, R9 ;  /* 0x0000000102197824 */ /* 0x000fc600078e0209 */
[----:B------:R-:W-:-:S03]  /*0ea0*/  LOP3.LUT R19, R12, 0x3, RZ, 0xc0, !PT ;  /* 0x000000030c137812 */ /* 0x000fc600078ec0ff */
[----:B------:R-:W4:Y:S01]  /*0eb0*/  LDC.64 R16, c[0x0][0x388] ;  /* 0x0000e200ff107b82 */ /* 0x000f220000000a00 */
[----:B------:R-:W-:Y:S01]  /*0ec0*/  IADD3 R2, PT, PT, R2, R19, RZ ;  /* 0x0000001302027210 */ /* 0x000fe20007ffe0ff */
[----:B------:R-:W-:-:S07]  /*0ed0*/  IMAD.MOV R12, RZ, RZ, -R19 ;  /* 0x000000ffff0c7224 */ /* 0x000fce00078e0a13 */
.L_x_10:
[----:B---3--:R-:W-:-:S06]  /*0ee0*/  IMAD.WIDE R18, R23, 0x4, R14 ;  /* 0x0000000417127825 */ /* 0x008fcc00078e020e */
[----:B------:R-:W3:Y:S01]  /*0ef0*/  LDG.E R19, desc[UR8][R18.64] ;  /* 0x0000000812137981 */ /* 0x000ee2000c1e1900 */
[----:B------:R-:W-:Y:S01]  /*0f00*/  IADD3 R12, PT, PT, R12, 0x1, RZ ;  /* 0x000000010c0c7810 */ /* 0x000fe20007ffe0ff */
[C---:B----4-:R-:W-:Y:S01]  /*0f10*/  IMAD.WIDE R20, R25.reuse, 0x4, R16 ;  /* 0x0000000419147825 */ /* 0x050fe200078e0210 */
[----:B------:R-:W-:Y:S02]  /*0f20*/  IADD3 R25, PT, PT, R25, 0x1, RZ ;  /* 0x0000000119197810 */ /* 0x000fe40007ffe0ff */
[----:B------:R-:W-:Y:S01]  /*0f30*/  ISETP.NE.AND P1, PT, R12, RZ, PT ;  /* 0x000000ff0c00720c */ /* 0x000fe20003f25270 */
[----:B------:R-:W-:Y:S01]  /*0f40*/  VIADD R23, R23, 0x1 ;  /* 0x0000000117177836 */ /* 0x000fe20000000000 */
[----:B---3--:R3:W-:Y:S11]  /*0f50*/  STG.E desc[UR8][R20.64], R19 ;  /* 0x0000001314007986 */ /* 0x0087f6000c101908 */
[----:B------:R-:W-:Y:S05]  /*0f60*/  @P1 BRA `(.L_x_10) ;  /* 0xfffffffc00dc1947 */ /* 0x000fea000383ffff */
.L_x_9:
[----:B------:R-:W-:Y:S05]  /*0f70*/  @!P0 BRA `(.L_x_8) ;  /* 0x0000000000548947 */ /* 0x000fea0003800000 */
.L_x_11:
[----:B0--34-:R-:W-:-:S06]  /*0f80*/  IMAD.WIDE R18, R23, 0x4, R4 ;  /* 0x0000000417127825 */ /* 0x019fcc00078e0204 */
[----:B------:R-:W3:Y:S01]  /*0f90*/  LDG.E R19, desc[UR8][R18.64] ;  /* 0x0000000812137981 */ /* 0x000ee2000c1e1900 */
[--C-:B------:R-:W-:Y:S01]  /*0fa0*/  SHF.R.S32.HI R12, RZ, 0x1f, R2.reuse ;  /* 0x0000001fff0c7819 */ /* 0x100fe20000011402 */
[----:B------:R-:W-:Y:S01]  /*0fb0*/  IMAD.IADD R17, R9, 0x1, R2 ;  /* 0x0000000109117824 */ /* 0x000fe200078e0202 */
[----:B------:R-:W-:-:S03]  /*0fc0*/  IADD3 R15, P0, PT, R3, R2, RZ ;  /* 0x00000002030f7210 */ /* 0x000fc60007f1e0ff */
[----:B-1----:R-:W-:Y:S01]  /*0fd0*/  IMAD.WIDE R16, R17, 0x4, R6 ;  /* 0x0000000411107825 */ /* 0x002fe200078e0206 */
[----:B------:R-:W-:Y:S02]  /*0fe0*/  LEA.HI.X.SX32 R12, R3, R12, 0x1, P0 ;  /* 0x0000000c030c7211 */ /* 0x000fe400000f0eff */
[----:B--2---:R-:W-:-:S04]  /*0ff0*/  LEA R14, P0, R15, R10, 0x2 ;  /* 0x0000000a0f0e7211 */ /* 0x004fc800078010ff */
[----:B------:R-:W-:Y:S01]  /*1000*/  LEA.HI.X R15, R15, R11, R12, 0x2, P0 ;  /* 0x0000000b0f0f7211 */ /* 0x000fe200000f140c */
[----:B---3--:R4:W-:Y:S04]  /*1010*/  STG.E desc[UR8][R16.64], R19 ;  /* 0x0000001310007986 */ /* 0x0089e8000c101908 */
[----:B------:R-:W2:Y:S04]  /*1020*/  LDG.E R21, desc[UR8][R14.64+0x4] ;  /* 0x000004080e157981 */ /* 0x000ea8000c1e1900 */
[----:B--2---:R4:W-:Y:S04]  /*1030*/  STG.E desc[UR8][R16.64+0x4], R21 ;  /* 0x0000041510007986 */ /* 0x0049e8000c101908 */
[----:B------:R-:W2:Y:S01]  /*1040*/  LDG.E R25, desc[UR8][R14.64+0x8] ;  /* 0x000008080e197981 */ /* 0x000ea2000c1e1900 */
[----:B------:R-:W-:-:S05]  /*1050*/  IADD3 R2, PT, PT, R2, 0x4, RZ ;  /* 0x0000000402027810 */ /* 0x000fca0007ffe0ff */
[----:B------:R-:W-:-:S05]  /*1060*/  IMAD.IADD R23, R3, 0x1, R2 ;  /* 0x0000000103177824 */ /* 0x000fca00078e0202 */
[C---:B------:R-:W-:Y:S01]  /*1070*/  ISETP.GE.AND P0, PT, R23.reuse, UR10, PT ;  /* 0x0000000a17007c0c */ /* 0x040fe2000bf06270 */
[----:B--2---:R4:W-:Y:S04]  /*1080*/  STG.E desc[UR8][R16.64+0x8], R25 ;  /* 0x0000081910007986 */ /* 0x0049e8000c101908 */
[----:B------:R-:W2:Y:S01]  /*1090*/  LDG.E R27, desc[UR8][R14.64+0xc] ;  /* 0x00000c080e1b7981 */ /* 0x000ea2000c1e1900 */
[----:B------:R-:W-:-:S03]  /*10a0*/  ISETP.LT.U32.AND P1, PT, R23, R13, PT ;  /* 0x0000000d1700720c */ /* 0x000fc60003f21070 */
[----:B--2---:R4:W-:Y:S10]  /*10b0*/  STG.E desc[UR8][R16.64+0xc], R27 ;  /* 0x00000c1b10007986 */ /* 0x0049f4000c101908 */
[----:B------:R-:W-:Y:S05]  /*10c0*/  @!P0 BRA P1, `(.L_x_11) ;  /* 0xfffffffc00ac8947 */ /* 0x000fea000083ffff */
.L_x_8:
[----:B------:R-:W-:-:S04]  /*10d0*/  ISETP.GE.AND P0, PT, R0, UR10, PT ;  /* 0x0000000a00007c0c */ /* 0x000fc8000bf06270 */
[----:B------:R-:W-:-:S13]  /*10e0*/  ISETP.GE.U32.OR P0, PT, R0, R13, P0 ;  /* 0x0000000d0000720c */ /* 0x000fda0000706470 */
[----:B------:R-:W-:Y:S05]  /*10f0*/  @P0 EXIT ;  /* 0x000000000000094d */ /* 0x000fea0003800000 */
[----:B-1----:R-:W-:Y:S01]  /*1100*/  LEA R7, R8, 0xffffffff, 0x1 ;  /* 0xffffffff08077811 */ /* 0x002fe200078e08ff */
[----:B0-----:R-:W0:Y:S01]  /*1110*/  LDC.64 R4, c[0x0][0x380] ;  /* 0x0000e000ff047b82 */ /* 0x001e220000000a00 */
[----:B------:R-:W-:Y:S01]  /*1120*/  LOP3.LUT R6, RZ, R0, RZ, 0x33, !PT ;  /* 0x00000000ff067212 */ /* 0x000fe200078e33ff */
[----:B------:R-:W1:Y:S03]  /*1130*/  LDCU UR4, c[0x0][0x390] ;  /* 0x00007200ff0477ac */ /* 0x000e660008000800 */
[----:B------:R-:W-:-:S03]  /*1140*/  VIADDMNMX.U32 R6, R6, UR10, R7, PT ;  /* 0x0000000a06067c46 */ /* 0x000fc6000b800007 */
[----:B------:R-:W0:Y:S01]  /*1150*/  LDC.64 R2, c[0x0][0x388] ;  /* 0x0000e200ff027b82 */ /* 0x000e220000000a00 */
[C---:B------:R-:W-:Y:S02]  /*1160*/  LOP3.LUT R7, R6.reuse, 0x3, RZ, 0xc0, !PT ;  /* 0x0000000306077812 */ /* 0x040fe400078ec0ff */
[----:B------:R-:W-:Y:S02]  /*1170*/  ISETP.GE.U32.AND P0, PT, R6, 0x3, PT ;  /* 0x000000030600780c */ /* 0x000fe40003f06070 */
[----:B------:R-:W-:-:S13]  /*1180*/  ISETP.NE.AND P1, PT, R7, 0x3, PT ;  /* 0x000000030700780c */ /* 0x000fda0003f25270 */
[----:B-1----:R-:W-:Y:S05]  /*1190*/  @!P1 BRA `(.L_x_12) ;  /* 0x0000000000349947 */ /* 0x002fea0003800000 */
[----:B--2---:R-:W1:Y:S01]  /*11a0*/  LDC.64 R10, c[0x0][0x380] ;  /* 0x0000e000ff0a7b82 */ /* 0x004e620000000a00 */
[----:B------:R-:W-:-:S04]  /*11b0*/  IADD3 R6, PT, PT, R6, 0x1, RZ ;  /* 0x0000000106067810 */ /* 0x000fc80007ffe0ff */
[----:B------:R-:W-:-:S03]  /*11c0*/  LOP3.LUT R6, R6, 0x3, RZ, 0xc0, !PT ;  /* 0x0000000306067812 */ /* 0x000fc600078ec0ff */
[----:B---3--:R-:W2:Y:S02]  /*11d0*/  LDC.64 R14, c[0x0][0x388] ;  /* 0x0000e200ff0e7b82 */ /* 0x008ea40000000a00 */
[----:B------:R-:W-:-:S07]  /*11e0*/  IMAD.MOV R12, RZ, RZ, -R6 ;  /* 0x000000ffff0c7224 */ /* 0x000fce00078e0a06 */
.L_x_13:
[----:B-12---:R-:W-:-:S06]  /*11f0*/  IMAD.WIDE R8, R0, 0x4, R14 ;  /* 0x0000000400087825 */ /* 0x006fcc00078e020e */
[----:B------:R-:W2:Y:S01]  /*1200*/  LDG.E R9, desc[UR8][R8.64] ;  /* 0x0000000808097981 */ /* 0x000ea2000c1e1900 */
[----:B------:R-:W-:Y:S01]  /*1210*/  IADD3 R12, PT, PT, R12, 0x1, RZ ;  /* 0x000000010c0c7810 */ /* 0x000fe20007ffe0ff */
[----:B-1----:R-:W-:-:S03]  /*1220*/  IMAD.WIDE R6, R0, 0x4, R10 ;  /* 0x0000000400067825 */ /* 0x002fc600078e020a */
[----:B------:R-:W-:Y:S01]  /*1230*/  ISETP.NE.AND P1, PT, R12, RZ, PT ;  /* 0x000000ff0c00720c */ /* 0x000fe20003f25270 */
[----:B------:R-:W-:Y:S01]  /*1240*/  VIADD R0, R0, 0x1 ;  /* 0x0000000100007836 */ /* 0x000fe20000000000 */
[----:B--2---:R1:W-:Y:S11]  /*1250*/  STG.E desc[UR8][R6.64], R9 ;  /* 0x0000000906007986 */ /* 0x0043f6000c101908 */
[----:B------:R-:W-:Y:S05]  /*1260*/  @P1 BRA `(.L_x_13) ;  /* 0xfffffffc00e01947 */ /* 0x000fea000383ffff */
.L_x_12:
[----:B------:R-:W-:Y:S05]  /*1270*/  @!P0 EXIT ;  /* 0x000000000000894d */ /* 0x000fea0003800000 */
.L_x_14:
[----:B01----:R-:W-:-:S05]  /*1280*/  IMAD.WIDE R6, R0, 0x4, R2 ;  /* 0x0000000400067825 */ /* 0x003fca00078e0202 */
[----:B--2---:R-:W2:Y:S01]  /*1290*/  LDG.E R11, desc[UR8][R6.64] ;  /* 0x00000008060b7981 */ /* 0x004ea2000c1e1900 */
[----:B------:R-:W-:-:S05]  /*12a0*/  IMAD.WIDE R8, R0, 0x4, R4 ;  /* 0x0000000400087825 */ /* 0x000fca00078e0204 */
[----:B--2---:R0:W-:Y:S04]  /*12b0*/  STG.E desc[UR8][R8.64], R11 ;  /* 0x0000000b08007986 */ /* 0x0041e8000c101908 */
[----:B---3--:R-:W2:Y:S04]  /*12c0*/  LDG.E R15, desc[UR8][R6.64+0x4] ;  /* 0x00000408060f7981 */ /* 0x008ea8000c1e1900 */
[----:B--2---:R0:W-:Y:S04]  /*12d0*/  STG.E desc[UR8][R8.64+0x4], R15 ;  /* 0x0000040f08007986 */ /* 0x0041e8000c101908 */
[----:B----4-:R-:W2:Y:S01]  /*12e0*/  LDG.E R17, desc[UR8][R6.64+0x8] ;  /* 0x0000080806117981 */ /* 0x010ea2000c1e1900 */
[----:B------:R-:W-:-:S04]  /*12f0*/  IADD3 R0, PT, PT, R0, 0x4, RZ ;  /* 0x0000000400007810 */ /* 0x000fc80007ffe0ff */
[----:B------:R-:W-:Y:S01]  /*1300*/  ISETP.GE.AND P0, PT, R0, UR4, PT ;  /* 0x0000000400007c0c */ /* 0x000fe2000bf06270 */
[----:B--2---:R0:W-:Y:S04]  /*1310*/  STG.E desc[UR8][R8.64+0x8], R17 ;  /* 0x0000081108007986 */ /* 0x0041e8000c101908 */
[----:B------:R-:W2:Y:S04]  /*1320*/  LDG.E R19, desc[UR8][R6.64+0xc] ;  /* 0x00000c0806137981 */ /* 0x000ea8000c1e1900 */
[----:B--2---:R0:W-:Y:S04]  /*1330*/  STG.E desc[UR8][R8.64+0xc], R19 ;  /* 0x00000c1308007986 */ /* 0x0041e8000c101908 */
[----:B------:R-:W-:Y:S05]  /*1340*/  @P0 EXIT ;  /* 0x000000000000094d */ /* 0x000fea0003800000 */
[----:B------:R-:W-:-:S13]  /*1350*/  ISETP.GE.U32.AND P0, PT, R0, R13, PT ;  /* 0x0000000d0000720c */ /* 0x000fda0003f06070 */
[----:B------:R-:W-:Y:S05]  /*1360*/  @!P0 BRA `(.L_x_14) ;  /* 0xfffffffc00c48947 */ /* 0x000fea000383ffff */
[----:B------:R-:W-:Y:S05]  /*1370*/  EXIT ;  /* 0x000000000000794d */ /* 0x000fea0003800000 */
.L_x_15:
[----:B------:R-:W-:-:S00]  /*1380*/  BRA `(.L_x_15) ;  /* 0xfffffffc00fc7947 */ /* 0x000fc0000383ffff */
[----:B------:R-:W-:-:S00]  /*1390*/  NOP ;  /* 0x0000000000007918 */ /* 0x000fc00000000000 */
        /* <DEDUP_REMOVED lines=14> */
.L_x_262:


//--------------------- .text._Z23parallel_shell_sort_newPiii --------------------------
	.section	.text._Z23parallel_shell_sort_newPiii,"ax",@progbits
	.align	128
        .global         _Z23parallel_shell_sort_newPiii
        .type           _Z23parallel_shell_sort_newPiii,@function
        .size           _Z23parallel_shell_sort_newPiii,(.L_x_263 - _Z23parallel_shell_sort_newPiii)
        .other          _Z23parallel_shell_sort_newPiii,@"STO_CUDA_ENTRY STV_DEFAULT"
_Z23parallel_shell_sort_newPiii:
.text._Z23parallel_shell_sort_newPiii:
[----:B------:R-:W-:Y:S01]  /*0000*/  LDC R1, c[0x0][0x37c] ;  /* 0x0000df00ff017b82 */ /* 0x000fe20000000800 */
[----:B------:R-:W0:Y:S07]  /*0010*/  LDCU UR5, c[0x0][0x38c] ;  /* 0x00007180ff0577ac */ /* 0x000e2e0008000800 */
[----:B------:R-:W1:Y:S01]  /*0020*/  S2UR UR4, SR_CTAID.X ;  /* 0x00000000000479c3 */ /* 0x000e620000002500 */
[----:B------:R-:W2:Y:S01]  /*0030*/  LDCU.64 UR10, c[0x0][0x358] ;  /* 0x00006b00ff0a77ac */ /* 0x000ea20008000a00 */
[----:B0-----:R-:W-:-:S05]  /*0040*/  IMAD.U32 R2, RZ, RZ, UR5 ;  /* 0x00000005ff027e24 */ /* 0x001fca000f8e00ff */
[C---:B------:R-:W-:Y:S01]  /*0050*/  ISETP.GE.AND P0, PT, R2.reuse, 0x3001, PT ;  /* 0x000030010200780c */ /* 0x040fe20003f06270 */
[----:B-1----:R-:W-:-:S12]  /*0060*/  IMAD R0, R2, UR4, RZ ;  /* 0x0000000402007c24 */ /* 0x002fd8000f8e02ff */
[----:B--2---:R-:W-:Y:S05]  /*0070*/  @!P0 BRA `(.L_x_16) ;  /* 0x0000000000c08947 */ /* 0x004fea0003800000 */
[----:B------:R-:W0:Y:S01]  /*0080*/  S2R R6, SR_TID.X ;  /* 0x0000000000067919 */ /* 0x000e220000002100 */
[----:B------:R-:W-:-:S07]  /*0090*/  IMAD.MOV.U32 R7, RZ, RZ, 0x400 ;  /* 0x00000400ff077424 */ /* 0x000fce00078e00ff */
.L_x_23:
[----:B-1----:R-:W1:Y:S01]  /*00a0*/  LDCU UR4, c[0x0][0x38c] ;  /* 0x00007180ff0477ac */ /* 0x002e620008000800 */
[----:B0-----:R-:W-:Y:S01]  /*00b0*/  IMAD.IADD R2, R6, 0x1, R7 ;  /* 0x0000000106027824 */ /* 0x001fe200078e0207 */
[----:B------:R-:W-:Y:S04]  /*00c0*/  BSSY.RECONVERGENT B0, `(.L_x_17) ;  /* 0x0000026000007945 */ /* 0x000fe80003800200 */
[----:B-1----:R-:W-:-:S04]  /*00d0*/  ISETP.GE.AND P0, PT, R2, UR4, PT ;  /* 0x0000000402007c0c */ /* 0x002fc8000bf06270 */
[----:B------:R-:W-:-:S13]  /*00e0*/  ISETP.GE.U32.OR P0, PT, R6, R7, P0 ;  /* 0x000000070600720c */ /* 0x000fda0000706470 */
[----:B------:R-:W-:Y:S05]  /*00f0*/  @P0 BRA `(.L_x_18) ;  /* 0x0000000000880947 */ /* 0x000fea0003800000 */
[----:B------:R-:W-:Y:S02]  /*0100*/  IMAD.MOV.U32 R10, RZ, RZ, R2 ;  /* 0x000000ffff0a7224 */ /* 0x000fe400078e0002 */
[----:B------:R-:W-:-:S07]  /*0110*/  IMAD R15, R7, -0x2, R0 ;  /* 0xfffffffe070f7824 */ /* 0x000fce00078e0200 */
.L_x_22:
[----:B01----:R-:W0:Y:S01]  /*0120*/  LDC.64 R4, c[0x0][0x380] ;  /* 0x0000e000ff047b82 */ /* 0x003e220000000a00 */
[C---:B------:R-:W-:Y:S01]  /*0130*/  IADD3 R3, PT, PT, -R7.reuse, R10, R0 ;  /* 0x0000000a07037210 */ /* 0x040fe20007ffe100 */
[----:B------:R-:W-:-:S04]  /*0140*/  IMAD.SHL.U32 R17, R7, 0x4, RZ ;  /* 0x0000000407117824 */ /* 0x000fc800078e00ff */
[----:B0-----:R-:W-:-:S03]  /*0150*/  IMAD.WIDE R4, R3, 0x4, R4 ;  /* 0x0000000403047825 */ /* 0x001fc600078e0204 */
[----:B------:R-:W-:Y:S02]  /*0160*/  IADD3 R8, P0, PT, R4, R17, RZ ;  /* 0x0000001104087210 */ /* 0x000fe40007f1e0ff */
[----:B------:R-:W2:Y:S03]  /*0170*/  LDG.E R11, desc[UR10][R4.64] ;  /* 0x0000000a040b7981 */ /* 0x000ea6000c1e1900 */
[----:B------:R-:W-:-:S05]  /*0180*/  IMAD.X R9, RZ, RZ, R5, P0 ;  /* 0x000000ffff097224 */ /* 0x000fca00000e0605 */
[----:B------:R-:W2:Y:S01]  /*0190*/  LDG.E R12, desc[UR10][R8.64] ;  /* 0x0000000a080c7981 */ /* 0x000ea2000c1e1900 */
[----:B------:R-:W-:Y:S01]  /*01a0*/  BSSY.RECONVERGENT B1, `(.L_x_19) ;  /* 0x0000013000017945 */ /* 0x000fe20003800200 */
[----:B--2---:R-:W-:-:S13]  /*01b0*/  ISETP.GT.AND P0, PT, R11, R12, PT ;  /* 0x0000000c0b00720c */ /* 0x004fda0003f04270 */
[----:B------:R-:W-:Y:S05]  /*01c0*/  @!P0 BRA `(.L_x_20) ;  /* 0x0000000000408947 */ /* 0x000fea0003800000 */
[----:B------:R-:W0:Y:S01]  /*01d0*/  LDC.64 R2, c[0x0][0x380] ;  /* 0x0000e000ff027b82 */ /* 0x000e220000000a00 */
[----:B------:R-:W-:Y:S02]  /*01e0*/  IMAD.IADD R13, R15, 0x1, R10 ;  /* 0x000000010f0d7824 */ /* 0x000fe400078e020a */
[----:B------:R-:W-:-:S07]  /*01f0*/  IMAD.IADD R14, R10, 0x1, -R7 ;  /* 0x000000010a0e7824 */ /* 0x000fce00078e0a07 */
.L_x_21:
[----:B------:R1:W-:Y:S01]  /*0200*/  STG.E desc[UR10][R8.64], R11 ;  /* 0x0000000b08007986 */ /* 0x0003e2000c10190a */
[----:B------:R-:W-:-:S03]  /*0210*/  ISETP.GE.AND P0, PT, R14, R7, PT ;  /* 0x000000070e00720c */ /* 0x000fc60003f06270 */
[----:B------:R1:W-:Y:S10]  /*0220*/  STG.E desc[UR10][R4.64], R12 ;  /* 0x0000000c04007986 */ /* 0x0003f4000c10190a */
[----:B------:R-:W-:Y:S05]  /*0230*/  @!P0 BRA `(.L_x_20) ;  /* 0x0000000000248947 */ /* 0x000fea0003800000 */
[----:B01----:R-:W-:-:S03]  /*0240*/  IMAD.WIDE R4, R13, 0x4, R2 ;  /* 0x000000040d047825 */ /* 0x003fc600078e0202 */
[----:B------:R-:W-:Y:S02]  /*0250*/  IADD3 R8, P0, PT, R17, R4, RZ ;  /* 0x0000000411087210 */ /* 0x000fe40007f1e0ff */
[----:B------:R-:W2:Y:S02]  /*0260*/  LDG.E R11, desc[UR10][R4.64] ;  /* 0x0000000a040b7981 */ /* 0x000ea4000c1e1900 */
[----:B------:R-:W-:-:S05]  /*0270*/  IADD3.X R9, PT, PT, RZ, R5, RZ, P0, !PT ;  /* 0x00000005ff097210 */ /* 0x000fca00007fe4ff */
[----:B------:R-:W2:Y:S01]  /*0280*/  LDG.E R12, desc[UR10][R8.64] ;  /* 0x0000000a080c7981 */ /* 0x000ea2000c1e1900 */
[--C-:B------:R-:W-:Y:S02]  /*0290*/  IMAD.IADD R14, R14, 0x1, -R7.reuse ;  /* 0x000000010e0e7824 */ /* 0x100fe400078e0a07 */
[----:B------:R-:W-:Y:S01]  /*02a0*/  IMAD.IADD R13, R13, 0x1, -R7 ;  /* 0x000000010d0d7824 */ /* 0x000fe200078e0a07 */
[----:B--2---:R-:W-:-:S13]  /*02b0*/  ISETP.GT.AND P0, PT, R11, R12, PT ;  /* 0x0000000c0b00720c */ /* 0x004fda0003f04270 */
[----:B------:R-:W-:Y:S05]  /*02c0*/  @P0 BRA `(.L_x_21) ;  /* 0xfffffffc00cc0947 */ /* 0x000fea000383ffff */
.L_x_20:
[----:B------:R-:W-:Y:S05]  /*02d0*/  BSYNC.RECONVERGENT B1 ;  /* 0x0000000000017941 */ /* 0x000fea0003800200 */
.L_x_19:
[----:B------:R-:W2:Y:S01]  /*02e0*/  LDCU UR4, c[0x0][0x38c] ;  /* 0x00007180ff0477ac */ /* 0x000ea20008000800 */
[----:B------:R-:W-:-:S05]  /*02f0*/  IMAD.IADD R10, R10, 0x1, R7 ;  /* 0x000000010a0a7824 */ /* 0x000fca00078e0207 */
[----:B--2---:R-:W-:-:S13]  /*0300*/  ISETP.GE.AND P0, PT, R10, UR4, PT ;  /* 0x000000040a007c0c */ /* 0x004fda000bf06270 */
[----:B------:R-:W-:Y:S05]  /*0310*/  @!P0 BRA `(.L_x_22) ;  /* 0xfffffffc00808947 */ /* 0x000fea000383ffff */
.L_x_18:
[----:B------:R-:W-:Y:S05]  /*0320*/  BSYNC.RECONVERGENT B0 ;  /* 0x0000000000007941 */ /* 0x000fea0003800200 */
.L_x_17:
[----:B------:R-:W-:Y:S01]  /*0330*/  BAR.SYNC.DEFER_BLOCKING 0x0 ;  /* 0x0000000000007b1d */ /* 0x000fe20000010000 */
[----:B------:R-:W-:Y:S02]  /*0340*/  ISETP.GT.U32.AND P0, PT, R7, 0x1, PT ;  /* 0x000000010700780c */ /* 0x000fe40003f04070 */
[----:B------:R-:W-:-:S11]  /*0350*/  SHF.R.U32.HI R7, RZ, 0x1, R7 ;  /* 0x00000001ff077819 */ /* 0x000fd60000011607 */
[----:B------:R-:W-:Y:S05]  /*0360*/  @P0 BRA `(.L_x_23) ;  /* 0xfffffffc004c0947 */ /* 0x000fea000383ffff */
[----:B------:R-:W-:Y:S05]  /*0370*/  EXIT ;  /* 0x000000000000794d */ /* 0x000fea0003800000 */
.L_x_16:
[----:B------:R-:W-:Y:S01]  /*0380*/  ISETP.GT.AND P0, PT, R2, 0x3ff, PT ;  /* 0x000003ff0200780c */ /* 0x000fe20003f04270 */
[----:B------:R-:W-:-:S12]  /*0390*/  BSSY.RECONVERGENT B0, `(.L_x_24) ;  /* 0x0000024000007945 */ /* 0x000fd80003800200 */
[----:B------:R-:W-:Y:S05]  /*03a0*/  @P0 BRA `(.L_x_25) ;  /* 0x00000000003c0947 */ /* 0x000fea0003800000 */
[----:B------:R-:W0:Y:S01]  /*03b0*/  S2R R13, SR_TID.X ;  /* 0x00000000000d7919 */ /* 0x000e220000002100 */
[----:B------:R-:W1:Y:S01]  /*03c0*/  LDCU UR4, c[0x0][0x388] ;  /* 0x00007100ff0477ac */ /* 0x000e620008000800 */
[----:B0-----:R-:W-:-:S05]  /*03d0*/  IMAD.IADD R3, R0, 0x1, R13 ;  /* 0x0000000100037824 */ /* 0x001fca00078e020d */
[----:B-1----:R-:W-:-:S04]  /*03e0*/  ISETP.GE.U32.AND P0, PT, R3, UR4, PT ;  /* 0x0000000403007c0c */ /* 0x002fc8000bf06070 */
[----:B------:R-:W-:-:S13]  /*03f0*/  ISETP.GE.U32.OR P0, PT, R13, R2, P0 ;  /* 0x000000020d00720c */ /* 0x000fda0000706470 */
[----:B------:R-:W-:Y:S05]  /*0400*/  @P0 BRA `(.L_x_26) ;  /* 0x0000000000700947 */ /* 0x000fea0003800000 */
[----:B------:R-:W0:Y:S02]  /*0410*/  LDC.64 R4, c[0x0][0x380] ;  /* 0x0000e000ff047b82 */ /* 0x000e240000000a00 */
[----:B0-----:R-:W-:-:S06]  /*0420*/  IMAD.WIDE.U32 R4, R3, 0x4, R4 ;  /* 0x0000000403047825 */ /* 0x001fcc00078e0004 */
[----:B------:R-:W2:Y:S01]  /*0430*/  LDG.E R4, desc[UR10][R4.64] ;  /* 0x0000000a04047981 */ /* 0x000ea2000c1e1900 */
[----:B------:R-:W0:Y:S01]  /*0440*/  S2UR UR5, SR_CgaCtaId ;  /* 0x00000000000579c3 */ /* 0x000e220000008800 */
[----:B------:R-:W-:Y:S02]  /*0450*/  UMOV UR4, 0x400 ;  /* 0x0000040000047882 */ /* 0x000fe40000000000 */
[----:B0-----:R-:W-:-:S06]  /*0460*/  ULEA UR4, UR5, UR4, 0x18 ;  /* 0x0000000405047291 */ /* 0x001fcc000f8ec0ff */
[----:B------:R-:W-:-:S05]  /*0470*/  LEA R3, R13, UR4, 0x2 ;  /* 0x000000040d037c11 */ /* 0x000fca000f8e10ff */
[----:B--2---:R1:W-:Y:S01]  /*0480*/  STS [R3], R4 ;  /* 0x0000000403007388 */ /* 0x0043e20000000800 */
[----:B------:R-:W-:Y:S05]  /*0490*/  BRA `(.L_x_26) ;  /* 0x00000000004c7947 */ /* 0x000fea0003800000 */
.L_x_25:
[----:B------:R-:W0:Y:S01]  /*04a0*/  S2R R13, SR_TID.X ;  /* 0x00000000000d7919 */ /* 0x000e220000002100 */
[----:B------:R-:W1:Y:S01]  /*04b0*/  LDCU UR4, c[0x0][0x388] ;  /* 0x00007100ff0477ac */ /* 0x000e620008000800 */
[----:B0-----:R-:W-:-:S05]  /*04c0*/  IMAD.IADD R9, R0, 0x1, R13 ;  /* 0x0000000100097824 */ /* 0x001fca00078e020d */
[----:B-1----:R-:W-:-:S13]  /*04d0*/  ISETP.GE.AND P0, PT, R9, UR4, PT ;  /* 0x0000000409007c0c */ /* 0x002fda000bf06270 */
[----:B------:R-:W-:Y:S05]  /*04e0*/  @P0 BRA `(.L_x_26) ;  /* 0x0000000000380947 */ /* 0x000fea0003800000 */
[----:B------:R-:W0:Y:S01]  /*04f0*/  S2R R4, SR_CgaCtaId ;  /* 0x0000000000047919 */ /* 0x000e220000008800 */
[----:B------:R-:W1:Y:S01]  /*0500*/  LDC.64 R6, c[0x0][0x380] ;  /* 0x0000e000ff067b82 */ /* 0x000e620000000a00 */
[----:B------:R-:W-:-:S04]  /*0510*/  MOV R3, 0x400 ;  /* 0x0000040000037802 */ /* 0x000fc80000000f00 */
[----:B0-----:R-:W-:Y:S01]  /*0520*/  LEA R8, R4, R3, 0x18 ;  /* 0x0000000304087211 */ /* 0x001fe200078ec0ff */
[----:B------:R-:W-:-:S07]  /*0530*/  IMAD.MOV.U32 R3, RZ, RZ, R13 ;  /* 0x000000ffff037224 */ /* 0x000fce00078e000d */
.L_x_27:
[----:B01----:R-:W-:-:S06]  /*0540*/  IMAD.WIDE R4, R9, 0x4, R6 ;  /* 0x0000000409047825 */ /* 0x003fcc00078e0206 */
[----:B------:R-:W2:Y:S01]  /*0550*/  LDG.E R4, desc[UR10][R4.64] ;  /* 0x0000000a04047981 */ /* 0x000ea2000c1e1900 */
[C---:B------:R-:W-:Y:S02]  /*0560*/  IMAD R11, R3.reuse, 0x4, R8 ;  /* 0x00000004030b7824 */ /* 0x040fe400078e0208 */
[----:B------:R-:W-:-:S05]  /*0570*/  VIADD R3, R3, 0x400 ;  /* 0x0000040003037836 */ /* 0x000fca0000000000 */
[----:B------:R-:W-:Y:S02]  /*0580*/  IADD3 R9, PT, PT, R0, R3, RZ ;  /* 0x0000000300097210 */ /* 0x000fe40007ffe0ff */
[----:B------:R-:W-:Y:S02]  /*0590*/  ISETP.GE.AND P0, PT, R3, R2, PT ;  /* 0x000000020300720c */ /* 0x000fe40003f06270 */
[----:B------:R-:W-:Y:S01]  /*05a0*/  ISETP.LT.AND P1, PT, R9, UR4, PT ;  /* 0x0000000409007c0c */ /* 0x000fe2000bf21270 */
[----:B--2---:R0:W-:-:S12]  /*05b0*/  STS [R11], R4 ;  /* 0x000000040b007388 */ /* 0x0041d80000000800 */
[----:B------:R-:W-:Y:S05]  /*05c0*/  @!P0 BRA P1, `(.L_x_27) ;  /* 0xfffffffc00dc8947 */ /* 0x000fea000083ffff */
.L_x_26:
[----:B------:R-:W-:Y:S05]  /*05d0*/  BSYNC.RECONVERGENT B0 ;  /* 0x0000000000007941 */ /* 0x000fea0003800200 */
.L_x_24:
[----:B------:R-:W-:Y:S01]  /*05e0*/  LOP3.LUT R5, R13, 0x400, RZ, 0xfc, !PT ;  /* 0x000004000d057812 */ /* 0x000fe200078efcff */
[----:B------:R-:W-:Y:S01]  /*05f0*/  BSSY.RECONVERGENT B0, `(.L_x_28) ;  /* 0x0000022000007945 */ /* 0x000fe20003800200 */
[----:B-1----:R-:W-:Y:S02]  /*0600*/  IMAD.MOV.U32 R3, RZ, RZ, R13 ;  /* 0x000000ffff037224 */ /* 0x002fe400078e000d */
[----:B------:R-:W-:-:S13]  /*0610*/  ISETP.GE.AND P0, PT, R5, R2, PT ;  /* 0x000000020500720c */ /* 0x000fda0003f06270 */
[----:B------:R-:W-:Y:S05]  /*0620*/  @P0 BRA `(.L_x_29) ;  /* 0x0000000000780947 */ /* 0x000fea0003800000 */
[----:B------:R-:W1:Y:S01]  /*0630*/  S2R R7, SR_CgaCtaId ;  /* 0x0000000000077919 */ /* 0x000e620000008800 */
[----:B------:R-:W-:-:S04]  /*0640*/  MOV R2, 0x400 ;  /* 0x0000040000027802 */ /* 0x000fc80000000f00 */
[----:B-1----:R-:W-:-:S07]  /*0650*/  LEA R10, R7, R2, 0x18 ;  /* 0x00000002070a7211 */ /* 0x002fce00078ec0ff */
.L_x_33:
[----:B------:R-:W-:Y:S01]  /*0660*/  IMAD R2, R5, 0x4, R10 ;  /* 0x0000000405027824 */ /* 0x000fe200078e020a */
[----:B------:R-:W-:Y:S04]  /*0670*/  BSSY.RECONVERGENT B1, `(.L_x_30) ;  /* 0x0000014000017945 */ /* 0x000fe80003800200 */
[----:B0-----:R-:W-:Y:S04]  /*0680*/  LDS R4, [R2+-0x1000] ;  /* 0xfff0000002047984 */ /* 0x001fe80000000800 */
[----:B------:R-:W0:Y:S02]  /*0690*/  LDS R7, [R2] ;  /* 0x0000000002077984 */ /* 0x000e240000000800 */
[----:B0-----:R-:W-:-:S13]  /*06a0*/  ISETP.GT.AND P0, PT, R4, R7, PT ;  /* 0x000000070400720c */ /* 0x001fda0003f04270 */
[----:B------:R-:W-:Y:S05]  /*06b0*/  @!P0 BRA `(.L_x_31) ;  /* 0x00000000003c8947 */ /* 0x000fea0003800000 */
[----:B------:R-:W-:Y:S02]  /*06c0*/  IMAD.MOV.U32 R9, RZ, RZ, R4 ;  /* 0x000000ffff097224 */ /* 0x000fe400078e0004 */
[----:B------:R-:W-:Y:S02]  /*06d0*/  VIADD R4, R2, 0xfffff000 ;  /* 0xfffff00002047836 */ /* 0x000fe40000000000 */
[----:B------:R-:W-:-:S07]  /*06e0*/  IMAD.MOV.U32 R6, RZ, RZ, R5 ;  /* 0x000000ffff067224 */ /* 0x000fce00078e0005 */
.L_x_32:
[----:B------:R0:W-:Y:S01]  /*06f0*/  STS [R2], R9 ;  /* 0x0000000902007388 */ /* 0x0001e20000000800 */
[----:B------:R-:W-:-:S03]  /*0700*/  ISETP.GE.AND P0, PT, R6, 0x800, PT ;  /* 0x000008000600780c */ /* 0x000fc60003f06270 */
[----:B------:R0:W-:Y:S10]  /*0710*/  STS [R4], R7 ;  /* 0x0000000704007388 */ /* 0x0001f40000000800 */
[----:B0-----:R-:W-:Y:S05]  /*0720*/  @!P0 BRA `(.L_x_31) ;  /* 0x0000000000208947 */ /* 0x001fea0003800000 */
[C---:B------:R-:W-:Y:S02]  /*0730*/  IMAD R8, R6.reuse, 0x4, R10 ;  /* 0x0000000406087824 */ /* 0x040fe400078e020a */
[----:B------:R-:W-:Y:S02]  /*0740*/  VIADD R6, R6, 0xfffffc00 ;  /* 0xfffffc0006067836 */ /* 0x000fe40000000000 */
[C---:B------:R-:W-:Y:S01]  /*0750*/  VIADD R4, R8.reuse, 0xffffe000 ;  /* 0xffffe00008047836 */ /* 0x040fe20000000000 */
[----:B------:R-:W-:Y:S01]  /*0760*/  LDS R9, [R8+-0x2000] ;  /* 0xffe0000008097984 */ /* 0x000fe20000000800 */
[----:B------:R-:W-:-:S03]  /*0770*/  IADD3 R2, PT, PT, R8, -0x1000, RZ ;  /* 0xfffff00008027810 */ /* 0x000fc60007ffe0ff */
[----:B------:R-:W0:Y:S02]  /*0780*/  LDS R7, [R8+-0x1000] ;  /* 0xfff0000008077984 */ /* 0x000e240000000800 */
[----:B0-----:R-:W-:-:S13]  /*0790*/  ISETP.GT.AND P0, PT, R9, R7, PT ;  /* 0x000000070900720c */ /* 0x001fda0003f04270 */
[----:B------:R-:W-:Y:S05]  /*07a0*/  @P0 BRA `(.L_x_32) ;  /* 0xfffffffc00d00947 */ /* 0x000fea000383ffff */
.L_x_31:
[----:B------:R-:W-:Y:S05]  /*07b0*/  BSYNC.RECONVERGENT B1 ;  /* 0x0000000000017941 */ /* 0x000fea0003800200 */
.L_x_30:
[----:B------:R-:W0:Y:S01]  /*07c0*/  LDCU UR4, c[0x0][0x38c] ;  /* 0x00007180ff0477ac */ /* 0x000e220008000800 */
[----:B------:R-:W-:Y:S02]  /*07d0*/  VIADD R5, R5, 0x400 ;  /* 0x0000040005057836 */ /* 0x000fe40000000000 */
[----:B0-----:R-:W-:-:S05]  /*07e0*/  IMAD.U32 R2, RZ, RZ, UR4 ;  /* 0x00000004ff027e24 */ /* 0x001fca000f8e00ff */
[----:B------:R-:W-:-:S13]  /*07f0*/  ISETP.GE.AND P0, PT, R5, R2, PT ;  /* 0x000000020500720c */ /* 0x000fda0003f06270 */
[----:B------:R-:W-:Y:S05]  /*0800*/  @!P0 BRA `(.L_x_33) ;  /* 0xfffffffc00948947 */ /* 0x000fea000383ffff */
.L_x_29:
[----:B------:R-:W-:Y:S05]  /*0810*/  BSYNC.RECONVERGENT B0 ;  /* 0x0000000000007941 */ /* 0x000fea0003800200 */
.L_x_28:
[----:B------:R-:W-:Y:S01]  /*0820*/  VIADD R5, R3, 0x200 ;  /* 0x0000020003057836 */ /* 0x000fe20000000000 */
[----:B------:R-:W-:Y:S04]  /*0830*/  BAR.SYNC.DEFER_BLOCKING 0x0 ;  /* 0x0000000000007b1d */ /* 0x000fe80000010000 */
[----:B------:R-:W-:Y:S02]  /*0840*/  ISETP.GE.AND P0, PT, R5, R2, PT ;  /* 0x000000020500720c */ /* 0x000fe40003f06270 */
[----:B------:R-:W-:Y:S02]  /*0850*/  BSSY.RECONVERGENT B0, `(.L_x_34) ;  /* 0x0000021000007945 */ /* 0x000fe40003800200 */
[----:B------:R-:W-:-:S13]  /*0860*/  ISETP.GT.U32.OR P0, PT, R3, 0x1ff, P0 ;  /* 0x000001ff0300780c */ /* 0x000fda0000704470 */
[----:B------:R-:W-:Y:S05]  /*0870*/  @P0 BRA `(.L_x_35) ;  /* 0x0000000000780947 */ /* 0x000fea0003800000 */
[----:B------:R-:W1:Y:S01]  /*0880*/  S2R R7, SR_CgaCtaId ;  /* 0x0000000000077919 */ /* 0x000e620000008800 */
[----:B------:R-:W-:-:S04]  /*0890*/  MOV R2, 0x400 ;  /* 0x0000040000027802 */ /* 0x000fc80000000f00 */
[----:B-1----:R-:W-:-:S07]  /*08a0*/  LEA R10, R7, R2, 0x18 ;  /* 0x00000002070a7211 */ /* 0x002fce00078ec0ff */
.L_x_39:
        /* <DEDUP_REMOVED lines=9> */
.L_x_38:
[----:B------:R0:W-:Y:S01]  /*0940*/  STS [R2], R9 ;  /* 0x0000000902007388 */ /* 0x0001e20000000800 */
[----:B------:R-:W-:-:S03]  /*0950*/  ISETP.GE.AND P0, PT, R6, 0x400, PT ;  /* 0x000004000600780c */ /* 0x000fc60003f06270 */
[----:B------:R0:W-:Y:S10]  /*0960*/  STS [R4], R7 ;  /* 0x0000000704007388 */ /* 0x0001f40000000800 */
[----:B0-----:R-:W-:Y:S05]  /*0970*/  @!P0 BRA `(.L_x_37) ;  /* 0x0000000000208947 */ /* 0x001fea0003800000 */
[C---:B------:R-:W-:Y:S01]  /*0980*/  IMAD R8, R6.reuse, 0x4, R10 ;  /* 0x0000000406087824 */ /* 0x040fe200078e020a */
[----:B------:R-:W-:-:S03]  /*0990*/  IADD3 R6, PT, PT, R6, -0x200, RZ ;  /* 0xfffffe0006067810 */ /* 0x000fc60007ffe0ff */
[C---:B------:R-:W-:Y:S01]  /*09a0*/  VIADD R4, R8.reuse, 0xfffff000 ;  /* 0xfffff00008047836 */ /* 0x040fe20000000000 */
[----:B------:R-:W-:Y:S01]  /*09b0*/  LDS R9, [R8+-0x1000] ;  /* 0xfff0000008097984 */ /* 0x000fe20000000800 */
[----:B------:R-:W-:-:S03]  /*09c0*/  VIADD R2, R8, 0xfffff800 ;  /* 0xfffff80008027836 */ /* 0x000fc60000000000 */
[----:B------:R-:W0:Y:S02]  /*09d0*/  LDS R7, [R8+-0x800] ;  /* 0xfff8000008077984 */ /* 0x000e240000000800 */
[----:B0-----:R-:W-:-:S13]  /*09e0*/  ISETP.GT.AND P0, PT, R9, R7, PT ;  /* 0x000000070900720c */ /* 0x001fda0003f04270 */
[----:B------:R-:W-:Y:S05]  /*09f0*/  @P0 BRA `(.L_x_38) ;  /* 0xfffffffc00d00947 */ /* 0x000fea000383ffff */
.L_x_37:
[----:B------:R-:W-:Y:S05]  /*0a00*/  BSYNC.RECONVERGENT B1 ;  /* 0x0000000000017941 */ /* 0x000fea0003800200 */
.L_x_36:
[----:B------:R-:W0:Y:S01]  /*0a10*/  LDCU UR4, c[0x0][0x38c] ;  /* 0x00007180ff0477ac */ /* 0x000e220008000800 */
[----:B------:R-:W-:Y:S02]  /*0a20*/  VIADD R5, R5, 0x200 ;  /* 0x0000020005057836 */ /* 0x000fe40000000000 */
[----:B0-----:R-:W-:-:S05]  /*0a30*/  IMAD.U32 R2, RZ, RZ, UR4 ;  /* 0x00000004ff027e24 */ /* 0x001fca000f8e00ff */
[----:B------:R-:W-:-:S13]  /*0a40*/  ISETP.GE.AND P0, PT, R5, R2, PT ;  /* 0x000000020500720c */ /* 0x000fda0003f06270 */
[----:B------:R-:W-:Y:S05]  /*0a50*/  @!P0 BRA `(.L_x_39) ;  /* 0xfffffffc00948947 */ /* 0x000fea000383ffff */
.L_x_35:
[----:B------:R-:W-:Y:S05]  /*0a60*/  BSYNC.RECONVERGENT B0 ;  /* 0x0000000000007941 */ /* 0x000fea0003800200 */
.L_x_34:
        /* <DEDUP_REMOVED lines=9> */
.L_x_45:
[----:B------:R-:W-:Y:S01]  /*0b00*/  IMAD R2, R5, 0x4, R10 ;  /* 0x0000000405027824 */ /* 0x000fe200078e020a */
[----:B------:R-:W-:Y:S04]  /*0b10*/  BSSY.RECONVERGENT B1, `(.L_x_42) ;  /* 0x0000014000017945 */ /* 0x000fe80003800200 */
[----:B0-----:R-:W-:Y:S04]  /*0b20*/  LDS R4, [R2+-0x400] ;  /* 0xfffc000002047984 */ /* 0x001fe80000000800 */
[----:B------:R-:W0:Y:S02]  /*0b30*/  LDS R7, [R2] ;  /* 0x0000000002077984 */ /* 0x000e240000000800 */
[----:B0-----:R-:W-:-:S13]  /*0b40*/  ISETP.GT.AND P0, PT, R4, R7, PT ;  /* 0x000000070400720c */ /* 0x001fda0003f04270 */
[----:B------:R-:W-:Y:S05]  /*0b50*/  @!P0 BRA `(.L_x_43) ;  /* 0x00000000003c8947 */ /* 0x000fea0003800000 */
[----:B------:R-:W-:Y:S01]  /*0b60*/  IMAD.MOV.U32 R9, RZ, RZ, R4 ;  /* 0x000000ffff097224 */ /* 0x000fe200078e0004 */
[----:B------:R-:W-:Y:S01]  /*0b70*/  MOV R6, R5 ;  /* 0x0000000500067202 */ /* 0x000fe20000000f00 */
[----:B------:R-:W-:-:S07]  /*0b80*/  VIADD R4, R2, 0xfffffc00 ;  /* 0xfffffc0002047836 */ /* 0x000fce0000000000 */
.L_x_44:
        /* <DEDUP_REMOVED lines=8> */
[----:B------:R-:W-:-:S03]  /*0c10*/  VIADD R2, R8, 0xfffffc00 ;  /* 0xfffffc0008027836 */ /* 0x000fc60000000000 */
[----:B------:R-:W0:Y:S02]  /*0c20*/  LDS R7, [R8+-0x400] ;  /* 0xfffc000008077984 */ /* 0x000e240000000800 */
[----:B0-----:R-:W-:-:S13]  /*0c30*/  ISETP.GT.AND P0, PT, R9, R7, PT ;  /* 0x000000070900720c */ /* 0x001fda0003f04270 */
[----:B------:R-:W-:Y:S05]  /*0c40*/  @P0 BRA `(.L_x_44) ;  /* 0xfffffffc00d00947 */ /* 0x000fea000383ffff */
.L_x_43:
[----:B------:R-:W-:Y:S05]  /*0c50*/  BSYNC.RECONVERGENT B1 ;  /* 0x0000000000017941 */ /* 0x000fea0003800200 */
.L_x_42:
[----:B------:R-:W0:Y:S01]  /*0c60*/  LDCU UR4, c[0x0][0x38c] ;  /* 0x00007180ff0477ac */ /* 0x000e220008000800 */
[----:B------:R-:W-:Y:S02]  /*0c70*/  VIADD R5, R5, 0x100 ;  /* 0x0000010005057836 */ /* 0x000fe40000000000 */
[----:B0-----:R-:W-:-:S05]  /*0c80*/  IMAD.U32 R2, RZ, RZ, UR4 ;  /* 0x00000004ff027e24 */ /* 0x001fca000f8e00ff */
[----:B------:R-:W-:-:S13]  /*0c90*/  ISETP.GE.AND P0, PT, R5, R2, PT ;  /* 0x000000020500720c */ /* 0x000fda0003f06270 */
[----:B------:R-:W-:Y:S05]  /*0ca0*/  @!P0 BRA `(.L_x_45) ;  /* 0xfffffffc00948947 */ /* 0x000fea000383ffff */
.L_x_41:
[----:B------:R-:W-:Y:S05]  /*0cb0*/  BSYNC.RECONVERGENT B0 ;  /* 0x0000000000007941 */ /* 0x000fea0003800200 */
.L_x_40:
        /* <DEDUP_REMOVED lines=9> */
.L_x_51:
[----:B------:R-:W-:Y:S01]  /*0d50*/  IMAD R2, R5, 0x4, R10 ;  /* 0x0000000405027824 */ /* 0x000fe200078e020a */
[----:B------:R-:W-:Y:S04]  /*0d60*/  BSSY.RECONVERGENT B1, `(.L_x_48) ;  /* 0x0000014000017945 */ /* 0x000fe80003800200 */
[----:B0-----:R-:W-:Y:S04]  /*0d70*/  LDS R4, [R2+-0x200] ;  /* 0xfffe000002047984 */ /* 0x001fe80000000800 */
[----:B------:R-:W0:Y:S02]  /*0d80*/  LDS R7, [R2] ;  /* 0x0000000002077984 */ /* 0x000e240000000800 */
[----:B0-----:R-:W-:-:S13]  /*0d90*/  ISETP.GT.AND P0, PT, R4, R7, PT ;  /* 0x000000070400720c */ /* 0x001fda0003f04270 */
[----:B------:R-:W-:Y:S05]  /*0da0*/  @!P0 BRA `(.L_x_49) ;  /* 0x00000000003c8947 */ /* 0x000fea0003800000 */
[----:B------:R-:W-:Y:S01]  /*0db0*/  MOV R9, R4 ;  /* 0x0000000400097202 */ /* 0x000fe20000000f00 */
[----:B------:R-:W-:Y:S02]  /*0dc0*/  VIADD R4, R2, 0xfffffe00 ;  /* 0xfffffe0002047836 */ /* 0x000fe40000000000 */
[----:B------:R-:W-:-:S07]  /*0dd0*/  IMAD.MOV.U32 R6, RZ, RZ, R5 ;  /* 0x000000ffff067224 */ /* 0x000fce00078e0005 */
.L_x_50:
        /* <DEDUP_REMOVED lines=12> */
.L_x_49:
[----:B------:R-:W-:Y:S05]  /*0ea0*/  BSYNC.RECONVERGENT B1 ;  /* 0x0000000000017941 */ /* 0x000fea0003800200 */
.L_x_48:
[----:B------:R-:W0:Y:S01]  /*0eb0*/  LDCU UR4, c[0x0][0x38c] ;  /* 0x00007180ff0477ac */ /* 0x000e220008000800 */
[----:B------:R-:W-:Y:S02]  /*0ec0*/  VIADD R5, R5, 0x80 ;  /* 0x0000008005057836 */ /* 0x000fe40000000000 */
[----:B0-----:R-:W-:-:S05]  /*0ed0*/  IMAD.U32 R2, RZ, RZ, UR4 ;  /* 0x00000004ff027e24 */ /* 0x001fca000f8e00ff */
[----:B------:R-:W-:-:S13]  /*0ee0*/  ISETP.GE.AND P0, PT, R5, R2, PT ;  /* 0x000000020500720c */ /* 0x000fda0003f06270 */
[----:B------:R-:W-:Y:S05]  /*0ef0*/  @!P0 BRA `(.L_x_51) ;  /* 0xfffffffc00948947 */ /* 0x000fea000383ffff */
.L_x_47:
[----:B------:R-:W-:Y:S05]  /*0f00*/  BSYNC.RECONVERGENT B0 ;  /* 0x0000000000007941 */ /* 0x000fea0003800200 */
.L_x_46:
[----:B------:R-:W-:Y:S01]  /*0f10*/  IADD3 R5, PT, PT, R3, 0x40, RZ ;  /* 0x0000004003057810 */ /* 0x000fe20007ffe0ff */
[----:B------:R-:W-:Y:S03]  /*0f20*/  BAR.SYNC.DEFER_BLOCKING 0x0 ;  /* 0x0000000000007b1d */ /* 0x000fe60000010000 */
[----:B------:R-:W-:-:S03]  /*0f30*/  ISETP.GE.AND P0, PT, R5, R2, PT ;  /* 0x000000020500720c */ /* 0x000fc60003f06270 */
[----:B------:R-:W-:Y:S01]  /*0f40*/  BSSY.RECONVERGENT B0, `(.L_x_52) ;  /* 0x0000021000007945 */ /* 0x000fe20003800200 */
[----:B------:R-:W-:-:S13]  /*0f50*/  ISETP.GT.U32.OR P0, PT, R3, 0x3f, P0 ;  /* 0x0000003f0300780c */ /* 0x000fda0000704470 */
[----:B------:R-:W-:Y:S05]  /*0f60*/  @P0 BRA `(.L_x_53) ;  /* 0x0000000000780947 */ /* 0x000fea0003800000 */
[----:B------:R-:W1:Y:S01]  /*0f70*/  S2R R7, SR_CgaCtaId ;  /* 0x0000000000077919 */ /* 0x000e620000008800 */
[----:B------:R-:W-:-:S04]  /*0f80*/  MOV R2, 0x400 ;  /* 0x0000040000027802 */ /* 0x000fc80000000f00 */
[----:B-1----:R-:W-:-:S07]  /*0f90*/  LEA R10, R7, R2, 0x18 ;  /* 0x00000002070a7211 */ /* 0x002fce00078ec0ff */
.L_x_57:
        /* <DEDUP_REMOVED lines=9> */
.L_x_56:
        /* <DEDUP_REMOVED lines=12> */
.L_x_55:
[----:B------:R-:W-:Y:S05]  /*10f0*/  BSYNC.RECONVERGENT B1 ;  /* 0x0000000000017941 */ /* 0x000fea0003800200 */
.L_x_54:
[----:B------:R-:W0:Y:S01]  /*1100*/  LDCU UR4, c[0x0][0x38c] ;  /* 0x00007180ff0477ac */ /* 0x000e220008000800 */
[----:B------:R-:W-:Y:S01]  /*1110*/  IADD3 R5, PT, PT, R5, 0x40, RZ ;  /* 0x0000004005057810 */ /* 0x000fe20007ffe0ff */
[----:B0-----:R-:W-:-:S05]  /*1120*/  IMAD.U32 R2, RZ, RZ, UR4 ;  /* 0x00000004ff027e24 */ /* 0x001fca000f8e00ff */
[----:B------:R-:W-:-:S13]  /*1130*/  ISETP.GE.AND P0, PT, R5, R2, PT ;  /* 0x000000020500720c */ /* 0x000fda0003f06270 */
[----:B------:R-:W-:Y:S05]  /*1140*/  @!P0 BRA `(.L_x_57) ;  /* 0xfffffffc00948947 */ /* 0x000fea000383ffff */
.L_x_53:
[----:B------:R-:W-:Y:S05]  /*1150*/  BSYNC.RECONVERGENT B0 ;  /* 0x0000000000007941 */ /* 0x000fea0003800200 */
.L_x_52:
        /* <DEDUP_REMOVED lines=9> */
.L_x_63:
        /* <DEDUP_REMOVED lines=9> */
.L_x_62:
        /* <DEDUP_REMOVED lines=12> */
.L_x_61:
[----:B------:R-:W-:Y:S05]  /*1340*/  BSYNC.RECONVERGENT B1 ;  /* 0x0000000000017941 */ /* 0x000fea0003800200 */
.L_x_60:
[----:B------:R-:W0:Y:S01]  /*1350*/  LDCU UR4, c[0x0][0x38c] ;  /* 0x00007180ff0477ac */ /* 0x000e220008000800 */
[----:B------:R-:W-:Y:S02]  /*1360*/  VIADD R5, R5, 0x20 ;  /* 0x0000002005057836 */ /* 0x000fe40000000000 */
[----:B0-----:R-:W-:-:S05]  /*1370*/  IMAD.U32 R2, RZ, RZ, UR4 ;  /* 0x00000004ff027e24 */ /* 0x001fca000f8e00ff */
[----:B------:R-:W-:-:S13]  /*1380*/  ISETP.GE.AND P0, PT, R5, R2, PT ;  /* 0x000000020500720c */ /* 0x000fda0003f06270 */
[----:B------:R-:W-:Y:S05]  /*1390*/  @!P0 BRA `(.L_x_63) ;  /* 0xfffffffc00948947 */ /* 0x000fea000383ffff */
.L_x_59:
[----:B------:R-:W-:Y:S05]  /*13a0*/  BSYNC.RECONVERGENT B0 ;  /* 0x0000000000007941 */ /* 0x000fea0003800200 */
.L_x_58:
        /* <DEDUP_REMOVED lines=9> */
.L_x_69:
[----:B------:R-:W-:Y:S01]  /*1440*/  IMAD R2, R5, 0x4, R10 ;  /* 0x0000000405027824 */ /* 0x000fe200078e020a */
[----:B------:R-:W-:Y:S04]  /*1450*/  BSSY.RECONVERGENT B1, `(.L_x_66) ;  /* 0x0000014000017945 */ /* 0x000fe80003800200 */
[----:B0-----:R-:W-:Y:S04]  /*1460*/  LDS R4, [R2+-0x40] ;  /* 0xffffc00002047984 */ /* 0x001fe80000000800 */
[----:B------:R-:W0:Y:S02]  /*1470*/  LDS R7, [R2] ;  /* 0x0000000002077984 */ /* 0x000e240000000800 */
[----:B0-----:R-:W-:-:S13]  /*1480*/  ISETP.GT.AND P0, PT, R4, R7, PT ;  /* 0x000000070400720c */ /* 0x001fda0003f04270 */
[----:B------:R-:W-:Y:S05]  /*1490*/  @!P0 BRA `(.L_x_67) ;  /* 0x00000000003c8947 */ /* 0x000fea0003800000 */
[----:B------:R-:W-:Y:S01]  /*14a0*/  IMAD.MOV.U32 R9, RZ, RZ, R4 ;  /* 0x000000ffff097224 */ /* 0x000fe200078e0004 */
[----:B------:R-:W-:Y:S01]  /*14b0*/  IADD3 R4, PT, PT, R2, -0x40, RZ ;  /* 0xffffffc002047810 */ /* 0x000fe20007ffe0ff */
[----:B------:R-:W-:-:S07]  /*14c0*/  IMAD.MOV.U32 R6, RZ, RZ, R5 ;  /* 0x000000ffff067224 */ /* 0x000fce00078e0005 */
.L_x_68:
        /* <DEDUP_REMOVED lines=12> */
.L_x_67:
[----:B------:R-:W-:Y:S05]  /*1590*/  BSYNC.RECONVERGENT B1 ;  /* 0x0000000000017941 */ /* 0x000fea0003800200 */
.L_x_66:
[----:B------:R-:W0:Y:S01]  /*15a0*/  LDCU UR4, c[0x0][0x38c] ;  /* 0x00007180ff0477ac */ /* 0x000e220008000800 */
[----:B------:R-:W-:Y:S02]  /*15b0*/  VIADD R5, R5, 0x10 ;  /* 0x0000001005057836 */ /* 0x000fe40000000000 */
[----:B0-----:R-:W-:-:S05]  /*15c0*/  IMAD.U32 R2, RZ, RZ, UR4 ;  /* 0x00000004ff027e24 */ /* 0x001fca000f8e00ff */
[----:B------:R-:W-:-:S13]  /*15d0*/  ISETP.GE.AND P0, PT, R5, R2, PT ;  /* 0x000000020500720c */ /* 0x000fda0003f06270 */
[----:B------:R-:W-:Y:S05]  /*15e0*/  @!P0 BRA `(.L_x_69) ;  /* 0xfffffffc00948947 */ /* 0x000fea000383ffff */
.L_x_65:
[----:B------:R-:W-:Y:S05]  /*15f0*/  BSYNC.RECONVERGENT B0 ;  /* 0x0000000000007941 */ /* 0x000fea0003800200 */
.L_x_64:
        /* <DEDUP_REMOVED lines=9> */
.L_x_75:
        /* <DEDUP_REMOVED lines=9> */
.L_x_74:
        /* <DEDUP_REMOVED lines=12> */
.L_x_73:
[----:B------:R-:W-:Y:S05]  /*17e0*/  BSYNC.RECONVERGENT B1 ;  /* 0x0000000000017941 */ /* 0x000fea0003800200 */
.L_x_72:
[----:B------:R-:W0:Y:S01]  /*17f0*/  LDCU UR4, c[0x0][0x38c] ;  /* 0x00007180ff0477ac */ /* 0x000e220008000800 */
[----:B------:R-:W-:Y:S02]  /*1800*/  VIADD R5, R5, 0x8 ;  /* 0x0000000805057836 */ /* 0x000fe40000000000 */
[----:B0-----:R-:W-:-:S05]  /*1810*/  IMAD.U32 R2, RZ, RZ, UR4 ;  /* 0x00000004ff027e24 */ /* 0x001fca000f8e00ff */
[----:B------:R-:W-:-:S13]  /*1820*/  ISETP.GE.AND P0, PT, R5, R2, PT ;  /* 0x000000020500720c */ /* 0x000fda0003f06270 */
[----:B------:R-:W-:Y:S05]  /*1830*/  @!P0 BRA `(.L_x_75) ;  /* 0xfffffffc00948947 */ /* 0x000fea000383ffff */
.L_x_71:
[----:B------:R-:W-:Y:S05]  /*1840*/  BSYNC.RECONVERGENT B0 ;  /* 0x0000000000007941 */ /* 0x000fea0003800200 */
.L_x_70:
        /* <DEDUP_REMOVED lines=9> */
.L_x_81:
        /* <DEDUP_REMOVED lines=9> */
.L_x_80:
[----:B------:R0:W-:Y:S01]  /*1970*/  STS [R2], R9 ;  /* 0x0000000902007388 */ /* 0x0001e20000000800 */
[----:B------:R-:W-:-:S03]  /*1980*/  ISETP.GE.AND P0, PT, R6, 0x8, PT ;  /* 0x000000080600780c */ /* 0x000fc60003f06270 */
[----:B------:R0:W-:Y:S10]  /*1990*/  STS [R4], R7 ;  /* 0x0000000704007388 */ /* 0x0001f40000000800 */
[----:B0-----:R-:W-:Y:S05]  /*19a0*/  @!P0 BRA `(.L_x_79) ;  /* 0x0000000000208947 */ /* 0x001fea0003800000 */
[C---:B------:R-:W-:Y:S01]  /*19b0*/  LEA R8, R6.reuse, R10, 0x2 ;  /* 0x0000000a06087211 */ /* 0x040fe200078e10ff */
[----:B------:R-:W-:-:S04]  /*19c0*/  VIADD R6, R6, 0xfffffffc ;  /* 0xfffffffc06067836 */ /* 0x000fc80000000000 */
[----:B------:R-:W-:Y:S01]  /*19d0*/  LDS R9, [R8+-0x20] ;  /* 0xffffe00008097984 */ /* 0x000fe20000000800 */
[C---:B------:R-:W-:Y:S02]  /*19e0*/  VIADD R4, R8.reuse, 0xffffffe0 ;  /* 0xffffffe008047836 */ /* 0x040fe40000000000 */
[----:B------:R-:W-:Y:S01]  /*19f0*/  VIADD R2, R8, 0xfffffff0 ;  /* 0xfffffff008027836 */ /* 0x000fe20000000000 */
[----:B------:R-:W0:Y:S02]  /*1a00*/  LDS R7, [R8+-0x10] ;  /* 0xfffff00008077984 */ /* 0x000e240000000800 */
[----:B0-----:R-:W-:-:S13]  /*1a10*/  ISETP.GT.AND P0, PT, R9, R7, PT ;  /* 0x000000070900720c */ /* 0x001fda0003f04270 */
[----:B------:R-:W-:Y:S05]  /*1a20*/  @P0 BRA `(.L_x_80) ;  /* 0xfffffffc00d00947 */ /* 0x000fea000383ffff */
.L_x_79:
[----:B------:R-:W-:Y:S05]  /*1a30*/  BSYNC.RECONVERGENT B1 ;  /* 0x0000000000017941 */ /* 0x000fea0003800200 */
.L_x_78:
[----:B------:R-:W0:Y:S01]  /*1a40*/  LDCU UR4, c[0x0][0x38c] ;  /* 0x00007180ff0477ac */ /* 0x000e220008000800 */
[----:B------:R-:W-:Y:S02]  /*1a50*/  VIADD R5, R5, 0x4 ;  /* 0x0000000405057836 */ /* 0x000fe40000000000 */
[----:B0-----:R-:W-:-:S05]  /*1a60*/  IMAD.U32 R2, RZ, RZ, UR4 ;  /* 0x00000004ff027e24 */ /* 0x001fca000f8e00ff */
[----:B------:R-:W-:-:S13]  /*1a70*/  ISETP.GE.AND P0, PT, R5, R2, PT ;  /* 0x000000020500720c */ /* 0x000fda0003f06270 */
[----:B------:R-:W-:Y:S05]  /*1a80*/  @!P0 BRA `(.L_x_81) ;  /* 0xfffffffc00948947 */ /* 0x000fea000383ffff */
.L_x_77:
[----:B------:R-:W-:Y:S05]  /*1a90*/  BSYNC.RECONVERGENT B0 ;  /* 0x0000000000007941 */ /* 0x000fea0003800200 */
.L_x_76:
        /* <DEDUP_REMOVED lines=9> */
.L_x_87:
        /* <DEDUP_REMOVED lines=9> */
.L_x_86:
        /* <DEDUP_REMOVED lines=12> */
.L_x_85:
[----:B------:R-:W-:Y:S05]  /*1c80*/  BSYNC.RECONVERGENT B1 ;  /* 0x0000000000017941 */ /* 0x000fea0003800200 */
.L_x_84:
[----:B------:R-:W0:Y:S01]  /*1c90*/  LDCU UR4, c[0x0][0x38c] ;  /* 0x00007180ff0477ac */ /* 0x000e220008000800 */
[----:B------:R-:W-:Y:S01]  /*1ca0*/  VIADD R5, R5, 0x2 ;  /* 0x0000000205057836 */ /* 0x000fe20000000000 */
[----:B0-----:R-:W-:-:S04]  /*1cb0*/  MOV R2, UR4 ;  /* 0x0000000400027c02 */ /* 0x001fc80008000f00 */
[----:B------:R-:W-:-:S13]  /*1cc0*/  ISETP.GE.AND P0, PT, R5, R2, PT ;  /* 0x000000020500720c */ /* 0x000fda0003f06270 */
[----:B------:R-:W-:Y:S05]  /*1cd0*/  @!P0 BRA `(.L_x_87) ;  /* 0xfffffffc00948947 */ /* 0x000fea000383ffff */
.L_x_83:
[----:B------:R-:W-:Y:S05]  /*1ce0*/  BSYNC.RECONVERGENT B0 ;  /* 0x0000000000007941 */ /* 0x000fea0003800200 */
.L_x_82:
[----:B------:R-:W-:Y:S01]  /*1cf0*/  BAR.SYNC.DEFER_BLOCKING 0x0 ;  /* 0x0000000000007b1d */ /* 0x000fe20000010000 */
[----:B------:R-:W-:-:S04]  /*1d00*/  ISETP.GE.AND P0, PT, R2, 0x2, PT ;  /* 0x000000020200780c */ /* 0x000fc80003f06270 */
[----:B------:R-:W-:Y:S01]  /*1d10*/  ISETP.NE.OR P0, PT, R3, RZ, !P0 ;  /* 0x000000ff0300720c */ /* 0x000fe20004705670 */
[----:B------:R-:W-:-:S12]  /*1d20*/  BSSY.RECONVERGENT B0, `(.L_x_88) ;  /* 0x000001e000007945 */ /* 0x000fd80003800200 */
[----:B------:R-:W-:Y:S05]  /*1d30*/  @P0 BRA `(.L_x_89) ;  /* 0x0000000000700947 */ /* 0x000fea0003800000 */
[----:B------:R-:W1:Y:S01]  /*1d40*/  S2UR UR5, SR_CgaCtaId ;  /* 0x00000000000579c3 */ /* 0x000e620000008800 */
[----:B------:R-:W-:Y:S02]  /*1d50*/  UMOV UR4, 0x400 ;  /* 0x0000040000047882 */ /* 0x000fe40000000000 */
[----:B-1----:R-:W-:-:S03]  /*1d60*/  ULEA UR7, UR5, UR4, 0x18 ;  /* 0x0000000405077291 */ /* 0x002fc6000f8ec0ff */
[----:B------:R-:W-:-:S09]  /*1d70*/  UMOV UR4, 0x1 ;  /* 0x0000000100047882 */ /* 0x000fd20000000000 */
.L_x_92:
[----:B------:R-:W-:-:S09]  /*1d80*/  ULEA UR5, UR4, UR7, 0x2 ;  /* 0x0000000704057291 */ /* 0x000fd2000f8e10ff */
[----:B------:R-:W-:Y:S04]  /*1d90*/  LDS R2, [UR5+-0x4] ;  /* 0xfffffc05ff027984 */ /* 0x000fe80008000800 */
[----:B------:R-:W1:Y:S02]  /*1da0*/  LDS R5, [UR5] ;  /* 0x00000005ff057984 */ /* 0x000e640008000800 */
[----:B-1----:R-:W-:-:S13]  /*1db0*/  ISETP.GT.AND P0, PT, R2, R5, PT ;  /* 0x000000050200720c */ /* 0x002fda0003f04270 */
[----:B------:R-:W-:Y:S05]  /*1dc0*/  @!P0 BRA `(.L_x_90) ;  /* 0x0000000000388947 */ /* 0x000fea0003800000 */
[----:B------:R-:W-:Y:S01]  /*1dd0*/  UIADD3 UR8, UPT, UPT, UR5, -0x4, URZ ;  /* 0xfffffffc05087890 */ /* 0x000fe2000fffe0ff */
[----:B------:R-:W-:-:S11]  /*1de0*/  UMOV UR6, UR4 ;  /* 0x0000000400067c82 */ /* 0x000fd60008000000 */
.L_x_91:
[----:B------:R1:W-:Y:S01]  /*1df0*/  STS [UR5], R2 ;  /* 0x00000002ff007988 */ /* 0x0003e20008000805 */
[----:B------:R-:W-:-:S03]  /*1e00*/  UISETP.GE.AND UP0, UPT, UR6, 0x2, UPT ;  /* 0x000000020600788c */ /* 0x000fc6000bf06270 */
[----:B------:R1:W-:Y:S06]  /*1e10*/  STS [UR8], R5 ;  /* 0x00000005ff007988 */ /* 0x0003ec0008000808 */
[----:B------:R-:W-:Y:S05]  /*1e20*/  BRA.U !UP0, `(.L_x_90) ;  /* 0x0000000108207547 */ /* 0x000fea000b800000 */
[----:B------:R-:W-:Y:S02]  /*1e30*/  ULEA UR5, UR6, UR7, 0x2 ;  /* 0x0000000706057291 */ /* 0x000fe4000f8e10ff */
[----:B------:R-:W-:Y:S02]  /*1e40*/  UIADD3 UR6, UPT, UPT, UR6, -0x1, URZ ;  /* 0xffffffff06067890 */ /* 0x000fe4000fffe0ff */
[----:B------:R-:W-:-:S05]  /*1e50*/  UIADD3 UR8, UPT, UPT, UR5, -0x8, URZ ;  /* 0xfffffff805087890 */ /* 0x000fca000fffe0ff */
[----:B-1----:R-:W-:Y:S04]  /*1e60*/  LDS R2, [UR5+-0x8] ;  /* 0xfffff805ff027984 */ /* 0x002fe80008000800 */
[----:B------:R-:W1:Y:S01]  /*1e70*/  LDS R5, [UR5+-0x4] ;  /* 0xfffffc05ff057984 */ /* 0x000e620008000800 */
[----:B------:R-:W-:Y:S01]  /*1e80*/  UIADD3 UR5, UPT, UPT, UR5, -0x4, URZ ;  /* 0xfffffffc05057890 */ /* 0x000fe2000fffe0ff */
[----:B-1----:R-:W-:-:S13]  /*1e90*/  ISETP.GT.AND P0, PT, R2, R5, PT ;  /* 0x000000050200720c */ /* 0x002fda0003f04270 */
[----:B------:R-:W-:Y:S05]  /*1ea0*/  @P0 BRA `(.L_x_91) ;  /* 0xfffffffc00d00947 */ /* 0x000fea000383ffff */
.L_x_90:
[----:B------:R-:W1:Y:S01]  /*1eb0*/  LDCU UR5, c[0x0][0x38c] ;  /* 0x00007180ff0577ac */ /* 0x000e620008000800 */
[----:B------:R-:W-:Y:S01]  /*1ec0*/  UIADD3 UR4, UPT, UPT, UR4, 0x1, URZ ;  /* 0x0000000104047890 */ /* 0x000fe2000fffe0ff */
[----:B-1----:R-:W-:-:S05]  /*1ed0*/  IMAD.U32 R2, RZ, RZ, UR5 ;  /* 0x00000005ff027e24 */ /* 0x002fca000f8e00ff */
[----:B------:R-:W-:-:S13]  /*1ee0*/  ISETP.LE.AND P0, PT, R2, UR4, PT ;  /* 0x0000000402007c0c */ /* 0x000fda000bf03270 */
[----:B------:R-:W-:Y:S05]  /*1ef0*/  @!P0 BRA `(.L_x_92) ;  /* 0xfffffffc00a08947 */ /* 0x000fea000383ffff */
.L_x_89:
[----:B------:R-:W-:Y:S05]  /*1f00*/  BSYNC.RECONVERGENT B0 ;  /* 0x0000000000007941 */ /* 0x000fea0003800200 */
.L_x_88:
[----:B------:R-:W-:Y:S01]  /*1f10*/  BAR.SYNC.DEFER_BLOCKING 0x0 ;  /* 0x0000000000007b1d */ /* 0x000fe20000010000 */
[----:B------:R-:W-:-:S13]  /*1f20*/  ISETP.GT.AND P0, PT, R2, 0x3ff, PT ;  /* 0x000003ff0200780c */ /* 0x000fda0003f04270 */
[----:B------:R-:W-:Y:S05]  /*1f30*/  @P0 BRA `(.L_x_93) ;  /* 0x0000000000380947 */ /* 0x000fea0003800000 */
[----:B------:R-:W1:Y:S01]  /*1f40*/  LDCU UR4, c[0x0][0x388] ;  /* 0x00007100ff0477ac */ /* 0x000e620008000800 */
[----:B------:R-:W-:-:S05]  /*1f50*/  IMAD.IADD R7, R0, 0x1, R3 ;  /* 0x0000000100077824 */ /* 0x000fca00078e0203 */
[----:B-1----:R-:W-:-:S04]  /*1f60*/  ISETP.GE.U32.AND P0, PT, R7, UR4, PT ;  /* 0x0000000407007c0c */ /* 0x002fc8000bf06070 */
[----:B------:R-:W-:-:S13]  /*1f70*/  ISETP.GE.U32.OR P0, PT, R3, R2, P0 ;  /* 0x000000020300720c */ /* 0x000fda0000706470 */
[----:B------:R-:W-:Y:S05]  /*1f80*/  @P0 EXIT ;  /* 0x000000000000094d */ /* 0x000fea0003800000 */
[----:B------:R-:W1:Y:S01]  /*1f90*/  S2UR UR5, SR_CgaCtaId ;  /* 0x00000000000579c3 */ /* 0x000e620000008800 */
[----:B------:R-:W-:Y:S02]  /*1fa0*/  UMOV UR4, 0x400 ;  /* 0x0000040000047882 */ /* 0x000fe40000000000 */
[----:B-1----:R-:W-:-:S06]  /*1fb0*/  ULEA UR4, UR5, UR4, 0x18 ;  /* 0x0000000405047291 */ /* 0x002fcc000f8ec0ff */
[----:B------:R-:W-:Y:S02]  /*1fc0*/  LEA R0, R3, UR4, 0x2 ;  /* 0x0000000403007c11 */ /* 0x000fe4000f8e10ff */
[----:B------:R-:W1:Y:S03]  /*1fd0*/  LDC.64 R2, c[0x0][0x380] ;  /* 0x0000e000ff027b82 */ /* 0x000e660000000a00 */
[----:B------:R-:W2:Y:S01]  /*1fe0*/  LDS R5, [R0] ;  /* 0x0000000000057984 */ /* 0x000ea20000000800 */
[----:B-1----:R-:W-:-:S05]  /*1ff0*/  IMAD.WIDE.U32 R2, R7, 0x4, R2 ;  /* 0x0000000407027825 */ /* 0x002fca00078e0002 */
[----:B--2---:R-:W-:Y:S01]  /*2000*/  STG.E desc[UR10][R2.64], R5 ;  /* 0x0000000502007986 */ /* 0x004fe2000c10190a */
[----:B------:R-:W-:Y:S05]  /*2010*/  EXIT ;  /* 0x000000000000794d */ /* 0x000fea0003800000 */
.L_x_93:
[----:B------:R-:W1:Y:S01]  /*2020*/  LDC R10, c[0x0][0x388] ;  /* 0x0000e200ff0a7b82 */ /* 0x000e620000000800 */
[----:B------:R-:W-:-:S05]  /*2030*/  IMAD.IADD R9, R0, 0x1, R3 ;  /* 0x0000000100097824 */ /* 0x000fca00078e0203 */
[----:B-1----:R-:W-:-:S13]  /*2040*/  ISETP.GE.AND P0, PT, R9, R10, PT ;  /* 0x0000000a0900720c */ /* 0x002fda0003f06270 */
[----:B------:R-:W-:Y:S05]  /*2050*/  @P0 EXIT ;  /* 0x000000000000094d */ /* 0x000fea0003800000 */
[----:B------:R-:W1:Y:S01]  /*2060*/  S2R R5, SR_CgaCtaId ;  /* 0x0000000000057919 */ /* 0x000e620000008800 */
[----:B------:R-:W2:Y:S01]  /*2070*/  LDC.64 R6, c[0x0][0x380] ;  /* 0x0000e000ff067b82 */ /* 0x000ea20000000a00 */
[----:B0-----:R-:W-:-:S04]  /*2080*/  MOV R4, 0x400 ;  /* 0x0000040000047802 */ /* 0x001fc80000000f00 */
[----:B-1----:R-:W-:-:S07]  /*2090*/  LEA R12, R5, R4, 0x18 ;  /* 0x00000004050c7211 */ /* 0x002fce00078ec0ff */
.L_x_94:
[----:B------:R-:W-:Y:S02]  /*20a0*/  IMAD R8, R3, 0x4, R12 ;  /* 0x0000000403087824 */ /* 0x000fe400078e020c */
[----:B0-2---:R-:W-:-:S03]  /*20b0*/  IMAD.WIDE R4, R9, 0x4, R6 ;  /* 0x0000000409047825 */ /* 0x005fc600078e0206 */
[----:B------:R-:W0:Y:S01]  /*20c0*/  LDS R11, [R8] ;  /* 0x00000000080b7984 */ /* 0x000e220000000800 */
[----:B------:R-:W-:-:S04]  /*20d0*/  VIADD R3, R3, 0x400 ;  /* 0x0000040003037836 */ /* 0x000fc80000000000 */
[----:B------:R-:W-:Y:S01]  /*20e0*/  IMAD.IADD R9, R0, 0x1, R3 ;  /* 0x0000000100097824 */ /* 0x000fe200078e0203 */
[----:B------:R-:W-:-:S04]  /*20f0*/  ISETP.GE.AND P0, PT, R3, R2, PT ;  /* 0x000000020300720c */ /* 0x000fc80003f06270 */
[----:B------:R-:W-:Y:S01]  /*2100*/  ISETP.LT.AND P1, PT, R9, R10, PT ;  /* 0x0000000a0900720c */ /* 0x000fe20003f21270 */
[----:B0-----:R0:W-:-:S12]  /*2110*/  STG.E desc[UR10][R4.64], R11 ;  /* 0x0000000b04007986 */ /* 0x0011d8000c10190a */
[----:B------:R-:W-:Y:S05]  /*2120*/  @!P0 BRA P1, `(.L_x_94) ;  /* 0xfffffffc00dc8947 */ /* 0x000fea000083ffff */
[----:B------:R-:W-:Y:S05]  /*2130*/  EXIT ;  /* 0x000000000000794d */ /* 0x000fea0003800000 */
.L_x_95:
        /* <DEDUP_REMOVED lines=12> */
.L_x_263:


//--------------------- .text._Z23parallel_shell_sort_mixPiii --------------------------
	.section	.text._Z23parallel_shell_sort_mixPiii,"ax",@progbits
	.align	128
        .global         _Z23parallel_shell_sort_mixPiii
        .type           _Z23parallel_shell_sort_mixPiii,@function
        .size           _Z23parallel_shell_sort_mixPiii,(.L_x_264 - _Z23parallel_shell_sort_mixPiii)
        .other          _Z23parallel_shell_sort_mixPiii,@"STO_CUDA_ENTRY STV_DEFAULT"
_Z23parallel_shell_sort_mixPiii:
.text._Z23parallel_shell_sort_mixPiii:
[----:B------:R-:W-:Y:S01]  /*0000*/  LDC R1, c[0x0][0x37c] ;  /* 0x0000df00ff017b82 */ /* 0x000fe20000000800 */
[----:B------:R-:W0:Y:S01]  /*0010*/  LDCU.64 UR4, c[0x0][0x388] ;  /* 0x00007100ff0477ac */ /* 0x000e220008000a00 */
[----:B------:R-:W-:Y:S01]  /*0020*/  BSSY.RECONVERGENT B0, `(.L_x_96) ;  /* 0x0000040000007945 */ /* 0x000fe20003800200 */
[----:B------:R-:W1:Y:S01]  /*0030*/  LDCU.64 UR10, c[0x0][0x358] ;  /* 0x00006b00ff0a77ac */ /* 0x000e620008000a00 */
[----:B0-----:R-:W-:-:S05]  /*0040*/  IMAD.U32 R5, RZ, RZ, UR5 ;  /* 0x00000005ff057e24 */ /* 0x001fca000f8e00ff */
[----:B------:R-:W-:Y:S02]  /*0050*/  IABS R7, R5 ;  /* 0x0000000500077213 */ /* 0x000fe40000000000 */
[----:B------:R-:W-:Y:S02]  /*0060*/  IADD3 R0, PT, PT, R5, UR4, RZ ;  /* 0x0000000405007c10 */ /* 0x000fe4000fffe0ff */
[----:B------:R-:W0:Y:S03]  /*0070*/  I2F.RP R4, R7 ;  /* 0x0000000700047306 */ /* 0x000e260000209400 */
[----:B------:R-:W-:-:S05]  /*0080*/  VIADD R0, R0, 0xffffffff ;  /* 0xffffffff00007836 */ /* 0x000fca0000000000 */
[----:B0-----:R-:W0:Y:S02]  /*0090*/  MUFU.RCP R4, R4 ;  /* 0x0000000400047308 */ /* 0x001e240000001000 */
[----:B0-----:R-:W-:Y:S01]  /*00a0*/  VIADD R2, R4, 0xffffffe ;  /* 0x0ffffffe04027836 */ /* 0x001fe20000000000 */
[----:B------:R-:W-:Y:S02]  /*00b0*/  IABS R4, R0 ;  /* 0x0000000000047213 */ /* 0x000fe40000000000 */
[----:B------:R-:W-:-:S03]  /*00c0*/  LOP3.LUT R0, R0, R5, RZ, 0x3c, !PT ;  /* 0x0000000500007212 */ /* 0x000fc600078e3cff */
[----:B------:R0:W2:Y:S01]  /*00d0*/  F2I.FTZ.U32.TRUNC.NTZ R3, R2 ;  /* 0x0000000200037305 */ /* 0x0000a2000021f000 */
[----:B------:R-:W-:Y:S01]  /*00e0*/  ISETP.GE.AND P1, PT, R0, RZ, PT ;  /* 0x000000ff0000720c */ /* 0x000fe20003f26270 */
[----:B0-----:R-:W-:Y:S02]  /*00f0*/  IMAD.MOV.U32 R2, RZ, RZ, RZ ;  /* 0x000000ffff027224 */ /* 0x001fe400078e00ff */
[----:B--2---:R-:W-:-:S04]  /*0100*/  IMAD.MOV R6, RZ, RZ, -R3 ;  /* 0x000000ffff067224 */ /* 0x004fc800078e0a03 */
[----:B------:R-:W-:-:S04]  /*0110*/  IMAD R9, R6, R7, RZ ;  /* 0x0000000706097224 */ /* 0x000fc800078e02ff */
[----:B------:R-:W-:-:S06]  /*0120*/  IMAD.HI.U32 R3, R3, R9, R2 ;  /* 0x0000000903037227 */ /* 0x000fcc00078e0002 */
[----:B------:R-:W-:-:S04]  /*0130*/  IMAD.HI.U32 R3, R3, R4, RZ ;  /* 0x0000000403037227 */ /* 0x000fc800078e00ff */
[----:B------:R-:W-:-:S04]  /*0140*/  IMAD.MOV R2, RZ, RZ, -R3 ;  /* 0x000000ffff027224 */ /* 0x000fc800078e0a03 */
[C---:B------:R-:W-:Y:S02]  /*0150*/  IMAD R2, R7.reuse, R2, R4 ;  /* 0x0000000207027224 */ /* 0x040fe400078e0204 */
[----:B------:R-:W0:Y:S03]  /*0160*/  S2R R4, SR_CTAID.X ;  /* 0x0000000000047919 */ /* 0x000e260000002500 */
[----:B------:R-:W-:-:S13]  /*0170*/  ISETP.GT.U32.AND P2, PT, R7, R2, PT ;  /* 0x000000020700720c */ /* 0x000fda0003f44070 */
[-C--:B------:R-:W-:Y:S01]  /*0180*/  @!P2 IADD3 R2, PT, PT, R2, -R7.reuse, RZ ;  /* 0x800000070202a210 */ /* 0x080fe20007ffe0ff */
[----:B------:R-:W-:Y:S01]  /*0190*/  @!P2 VIADD R3, R3, 0x1 ;  /* 0x000000010303a836 */ /* 0x000fe20000000000 */
[----:B------:R-:W-:Y:S02]  /*01a0*/  ISETP.NE.AND P2, PT, R5, RZ, PT ;  /* 0x000000ff0500720c */ /* 0x000fe40003f45270 */
[----:B------:R-:W-:Y:S01]  /*01b0*/  ISETP.GE.U32.AND P0, PT, R2, R7, PT ;  /* 0x000000070200720c */ /* 0x000fe20003f06070 */
[----:B0-----:R-:W-:-:S12]  /*01c0*/  IMAD R7, R4, R5, RZ ;  /* 0x0000000504077224 */ /* 0x001fd800078e02ff */
[----:B------:R-:W-:Y:S01]  /*01d0*/  @P0 VIADD R3, R3, 0x1 ;  /* 0x0000000103030836 */ /* 0x000fe20000000000 */
[----:B------:R-:W-:-:S03]  /*01e0*/  ISETP.GT.AND P0, PT, R5, 0x3ff, PT ;  /* 0x000003ff0500780c */ /* 0x000fc60003f04270 */
[----:B------:R-:W-:Y:S01]  /*01f0*/  @!P1 IMAD.MOV R3, RZ, RZ, -R3 ;  /* 0x000000ffff039224 */ /* 0x000fe200078e0a03 */
[----:B------:R-:W-:-:S09]  /*0200*/  @!P2 LOP3.LUT R3, RZ, R5, RZ, 0x33, !PT ;  /* 0x00000005ff03a212 */ /* 0x000fd200078e33ff */
[----:B-1----:R-:W-:Y:S05]  /*0210*/  @P0 BRA `(.L_x_97) ;  /* 0x0000000000380947 */ /* 0x002fea0003800000 */
[----:B------:R-:W0:Y:S02]  /*0220*/  S2R R0, SR_TID.X ;  /* 0x0000000000007919 */ /* 0x000e240000002100 */
[----:B0-----:R-:W-:-:S04]  /*0230*/  IADD3 R11, PT, PT, R7, R0, RZ ;  /* 0x00000000070b7210 */ /* 0x001fc80007ffe0ff */
[----:B------:R-:W-:-:S04]  /*0240*/  ISETP.GE.U32.AND P0, PT, R11, UR4, PT ;  /* 0x000000040b007c0c */ /* 0x000fc8000bf06070 */
        /* <DEDUP_REMOVED lines=11> */
.L_x_97:
[----:B------:R-:W0:Y:S02]  /*0300*/  S2R R0, SR_TID.X ;  /* 0x0000000000007919 */ /* 0x000e240000002100 */
[----:B0-----:R-:W-:-:S05]  /*0310*/  IMAD.IADD R13, R7, 0x1, R0 ;  /* 0x00000001070d7824 */ /* 0x001fca00078e0200 */
[----:B------:R-:W-:-:S13]  /*0320*/  ISETP.GE.AND P0, PT, R13, UR4, PT ;  /* 0x000000040d007c0c */ /* 0x000fda000bf06270 */
[----:B------:R-:W-:Y:S05]  /*0330*/  @P0 BRA `(.L_x_98) ;  /* 0x0000000000380947 */ /* 0x000fea0003800000 */
[----:B------:R-:W0:Y:S01]  /*0340*/  S2R R11, SR_CgaCtaId ;  /* 0x00000000000b7919 */ /* 0x000e220000008800 */
[----:B------:R-:W1:Y:S01]  /*0350*/  LDC.64 R8, c[0x0][0x380] ;  /* 0x0000e000ff087b82 */ /* 0x000e620000000a00 */
[----:B------:R-:W-:-:S04]  /*0360*/  MOV R2, 0x400 ;  /* 0x0000040000027802 */ /* 0x000fc80000000f00 */
[----:B0-----:R-:W-:Y:S01]  /*0370*/  LEA R17, R11, R2, 0x18 ;  /* 0x000000020b117211 */ /* 0x001fe200078ec0ff */
[----:B------:R-:W-:-:S07]  /*0380*/  IMAD.MOV.U32 R2, RZ, RZ, R0 ;  /* 0x000000ffff027224 */ /* 0x000fce00078e0000 */
.L_x_99:
[----:B01----:R-:W-:-:S06]  /*0390*/  IMAD.WIDE R10, R13, 0x4, R8 ;  /* 0x000000040d0a7825 */ /* 0x003fcc00078e0208 */
[----:B------:R-:W2:Y:S01]  /*03a0*/  LDG.E R10, desc[UR10][R10.64] ;  /* 0x0000000a0a0a7981 */ /* 0x000ea2000c1e1900 */
[C---:B------:R-:W-:Y:S01]  /*03b0*/  IMAD R15, R2.reuse, 0x4, R17 ;  /* 0x00000004020f7824 */ /* 0x040fe200078e0211 */
[----:B------:R-:W-:-:S04]  /*03c0*/  IADD3 R2, PT, PT, R2, 0x400, RZ ;  /* 0x0000040002027810 */ /* 0x000fc80007ffe0ff */
[----:B------:R-:W-:Y:S01]  /*03d0*/  ISETP.GE.AND P0, PT, R2, R5, PT ;  /* 0x000000050200720c */ /* 0x000fe20003f06270 */
[----:B------:R-:W-:-:S05]  /*03e0*/  IMAD.IADD R13, R7, 0x1, R2 ;  /* 0x00000001070d7824 */ /* 0x000fca00078e0202 */
[----:B------:R-:W-:Y:S01]  /*03f0*/  ISETP.LT.AND P1, PT, R13, UR4, PT ;  /* 0x000000040d007c0c */ /* 0x000fe2000bf21270 */
[----:B--2---:R0:W-:-:S12]  /*0400*/  STS [R15], R10 ;  /* 0x0000000a0f007388 */ /* 0x0041d80000000800 */
[----:B------:R-:W-:Y:S05]  /*0410*/  @!P0 BRA P1, `(.L_x_99) ;  /* 0xfffffffc00dc8947 */ /* 0x000fea000083ffff */
.L_x_98:
[----:B------:R-:W-:Y:S05]  /*0420*/  BSYNC.RECONVERGENT B0 ;  /* 0x0000000000007941 */ /* 0x000fea0003800200 */
.L_x_96:
[----:B------:R-:W-:Y:S01]  /*0430*/  LOP3.LUT R2, R0, 0x400, RZ, 0xfc, !PT ;  /* 0x0000040000027812 */ /* 0x000fe200078efcff */
[----:B------:R-:W-:Y:S03]  /*0440*/  BSSY.RECONVERGENT B0, `(.L_x_100) ;  /* 0x0000021000007945 */ /* 0x000fe60003800200 */
[----:B------:R-:W-:-:S13]  /*0450*/  ISETP.GE.AND P0, PT, R2, R5, PT ;  /* 0x000000050200720c */ /* 0x000fda0003f06270 */
[----:B------:R-:W-:Y:S05]  /*0460*/  @P0 BRA `(.L_x_101) ;  /* 0x0000000000780947 */ /* 0x000fea0003800000 */
[----:B------:R-:W2:Y:S01]  /*0470*/  S2R R6, SR_CgaCtaId ;  /* 0x0000000000067919 */ /* 0x000ea20000008800 */
[----:B------:R-:W-:-:S04]  /*0480*/  MOV R5, 0x400 ;  /* 0x0000040000057802 */ /* 0x000fc80000000f00 */
[----:B--2---:R-:W-:-:S07]  /*0490*/  LEA R13, R6, R5, 0x18 ;  /* 0x00000005060d7211 */ /* 0x004fce00078ec0ff */
.L_x_105:
[----:B------:R-:W-:Y:S01]  /*04a0*/  IMAD R5, R2, 0x4, R13 ;  /* 0x0000000402057824 */ /* 0x000fe200078e020d */
[----:B------:R-:W-:Y:S04]  /*04b0*/  BSSY.RECONVERGENT B1, `(.L_x_102) ;  /* 0x0000014000017945 */ /* 0x000fe80003800200 */
[----:B------:R-:W-:Y:S04]  /*04c0*/  LDS R6, [R5+-0x1000] ;  /* 0xfff0000005067984 */ /* 0x000fe80000000800 */
[----:B------:R-:W2:Y:S02]  /*04d0*/  LDS R9, [R5] ;  /* 0x0000000005097984 */ /* 0x000ea40000000800 */
[----:B--2---:R-:W-:-:S13]  /*04e0*/  ISETP.GT.AND P0, PT, R6, R9, PT ;  /* 0x000000090600720c */ /* 0x004fda0003f04270 */
[----:B------:R-:W-:Y:S05]  /*04f0*/  @!P0 BRA `(.L_x_103) ;  /* 0x00000000003c8947 */ /* 0x000fea0003800000 */
[----:B-1----:R-:W-:Y:S01]  /*0500*/  IMAD.MOV.U32 R8, RZ, RZ, R6 ;  /* 0x000000ffff087224 */ /* 0x002fe200078e0006 */
[----:B------:R-:W-:Y:S01]  /*0510*/  IADD3 R6, PT, PT, R5, -0x1000, RZ ;  /* 0xfffff00005067810 */ /* 0x000fe20007ffe0ff */
[----:B0-----:R-:W-:-:S07]  /*0520*/  IMAD.MOV.U32 R10, RZ, RZ, R2 ;  /* 0x000000ffff0a7224 */ /* 0x001fce00078e0002 */
.L_x_104:
[----:B------:R2:W-:Y:S01]  /*0530*/  STS [R5], R8 ;  /* 0x0000000805007388 */ /* 0x0005e20000000800 */
[----:B------:R-:W-:-:S03]  /*0540*/  ISETP.GE.AND P0, PT, R10, 0x800, PT ;  /* 0x000008000a00780c */ /* 0x000fc60003f06270 */
[----:B------:R2:W-:Y:S10]  /*0550*/  STS [R6], R9 ;  /* 0x0000000906007388 */ /* 0x0005f40000000800 */
[----:B--2---:R-:W-:Y:S05]  /*0560*/  @!P0 BRA `(.L_x_103) ;  /* 0x0000000000208947 */ /* 0x004fea0003800000 */
        /* <DEDUP_REMOVED lines=8> */
.L_x_103:
[----:B------:R-:W-:Y:S05]  /*05f0*/  BSYNC.RECONVERGENT B1 ;  /* 0x0000000000017941 */ /* 0x000fea0003800200 */
.L_x_102:
[----:B------:R-:W2:Y:S01]  /*0600*/  LDCU UR4, c[0x0][0x38c] ;  /* 0x00007180ff0477ac */ /* 0x000ea20008000800 */
[----:B------:R-:W-:Y:S02]  /*0610*/  VIADD R2, R2, 0x400 ;  /* 0x0000040002027836 */ /* 0x000fe40000000000 */
[----:B--2---:R-:W-:-:S05]  /*0620*/  IMAD.U32 R5, RZ, RZ, UR4 ;  /* 0x00000004ff057e24 */ /* 0x004fca000f8e00ff */
[----:B------:R-:W-:-:S13]  /*0630*/  ISETP.GE.AND P0, PT, R2, R5, PT ;  /* 0x000000050200720c */ /* 0x000fda0003f06270 */
[----:B------:R-:W-:Y:S05]  /*0640*/  @!P0 BRA `(.L_x_105) ;  /* 0xfffffffc00948947 */ /* 0x000fea000383ffff */
.L_x_101:
[----:B------:R-:W-:Y:S05]  /*0650*/  BSYNC.RECONVERGENT B0 ;  /* 0x0000000000007941 */ /* 0x000fea0003800200 */
.L_x_100:
[----:B------:R-:W-:Y:S01]  /*0660*/  IADD3 R2, PT, PT, R0, 0x200, RZ ;  /* 0x0000020000027810 */ /* 0x000fe20007ffe0ff */
[----:B------:R-:W-:Y:S03]  /*0670*/  BAR.SYNC.DEFER_BLOCKING 0x0 ;  /* 0x0000000000007b1d */ /* 0x000fe60000010000 */
[----:B------:R-:W-:-:S03]  /*0680*/  ISETP.GE.AND P0, PT, R2, R5, PT ;  /* 0x000000050200720c */ /* 0x000fc60003f06270 */
[----:B------:R-:W-:Y:S01]  /*0690*/  BSSY.RECONVERGENT B0, `(.L_x_106) ;  /* 0x0000021000007945 */ /* 0x000fe20003800200 */
[----:B------:R-:W-:-:S13]  /*06a0*/  ISETP.GT.U32.OR P0, PT, R0, 0x1ff, P0 ;  /* 0x000001ff0000780c */ /* 0x000fda0000704470 */
[----:B------:R-:W-:Y:S05]  /*06b0*/  @P0 BRA `(.L_x_107) ;  /* 0x0000000000780947 */ /* 0x000fea0003800000 */
[----:B------:R-:W2:Y:S01]  /*06c0*/  S2R R6, SR_CgaCtaId ;  /* 0x0000000000067919 */ /* 0x000ea20000008800 */
[----:B------:R-:W-:-:S04]  /*06d0*/  MOV R5, 0x400 ;  /* 0x0000040000057802 */ /* 0x000fc80000000f00 */
[----:B--2---:R-:W-:-:S07]  /*06e0*/  LEA R13, R6, R5, 0x18 ;  /* 0x00000005060d7211 */ /* 0x004fce00078ec0ff */
.L_x_111:
[----:B------:R-:W-:Y:S01]  /*06f0*/  IMAD R5, R2, 0x4, R13 ;  /* 0x0000000402057824 */ /* 0x000fe200078e020d */
[----:B------:R-:W-:Y:S04]  /*0700*/  BSSY.RECONVERGENT B1, `(.L_x_108) ;  /* 0x0000014000017945 */ /* 0x000fe80003800200 */
[----:B------:R-:W-:Y:S04]  /*0710*/  LDS R6, [R5+-0x800] ;  /* 0xfff8000005067984 */ /* 0x000fe80000000800 */
[----:B------:R-:W2:Y:S02]  /*0720*/  LDS R9, [R5] ;  /* 0x0000000005097984 */ /* 0x000ea40000000800 */
[----:B--2---:R-:W-:-:S13]  /*0730*/  ISETP.GT.AND P0, PT, R6, R9, PT ;  /* 0x000000090600720c */ /* 0x004fda0003f04270 */
[----:B------:R-:W-:Y:S05]  /*0740*/  @!P0 BRA `(.L_x_109) ;  /* 0x00000000003c8947 */ /* 0x000fea0003800000 */
[----:B-1----:R-:W-:Y:S01]  /*0750*/  IMAD.MOV.U32 R8, RZ, RZ, R6 ;  /* 0x000000ffff087224 */ /* 0x002fe200078e0006 */
[----:B0-----:R-:W-:Y:S01]  /*0760*/  MOV R10, R2 ;  /* 0x00000002000a7202 */ /* 0x001fe20000000f00 */
[----:B------:R-:W-:-:S07]  /*0770*/  VIADD R6, R5, 0xfffff800 ;  /* 0xfffff80005067836 */ /* 0x000fce0000000000 */
.L_x_110:
        /* <DEDUP_REMOVED lines=12> */
.L_x_109:
[----:B------:R-:W-:Y:S05]  /*0840*/  BSYNC.RECONVERGENT B1 ;  /* 0x0000000000017941 */ /* 0x000fea0003800200 */
.L_x_108:
[----:B------:R-:W2:Y:S01]  /*0850*/  LDCU UR4, c[0x0][0x38c] ;  /* 0x00007180ff0477ac */ /* 0x000ea20008000800 */
[----:B------:R-:W-:Y:S02]  /*0860*/  VIADD R2, R2, 0x200 ;  /* 0x0000020002027836 */ /* 0x000fe40000000000 */
[----:B--2---:R-:W-:-:S05]  /*0870*/  IMAD.U32 R5, RZ, RZ, UR4 ;  /* 0x00000004ff057e24 */ /* 0x004fca000f8e00ff */
[----:B------:R-:W-:-:S13]  /*0880*/  ISETP.GE.AND P0, PT, R2, R5, PT ;  /* 0x000000050200720c */ /* 0x000fda0003f06270 */
[----:B------:R-:W-:Y:S05]  /*0890*/  @!P0 BRA `(.L_x_111) ;  /* 0xfffffffc00948947 */ /* 0x000fea000383ffff */
.L_x_107:
[----:B------:R-:W-:Y:S05]  /*08a0*/  BSYNC.RECONVERGENT B0 ;  /* 0x0000000000007941 */ /* 0x000fea0003800200 */
.L_x_106:
[----:B------:R-:W-:Y:S01]  /*08b0*/  VIADD R2, R0, 0x100 ;  /* 0x0000010000027836 */ /* 0x000fe20000000000 */
[----:B------:R-:W-:Y:S04]  /*08c0*/  BAR.SYNC.DEFER_BLOCKING 0x0 ;  /* 0x0000000000007b1d */ /* 0x000fe80000010000 */
[----:B------:R-:W-:Y:S02]  /*08d0*/  ISETP.GE.AND P0, PT, R2, R5, PT ;  /* 0x000000050200720c */ /* 0x000fe40003f06270 */
[----:B------:R-:W-:Y:S02]  /*08e0*/  BSSY.RECONVERGENT B0, `(.L_x_112) ;  /* 0x0000021000007945 */ /* 0x000fe40003800200 */
[----:B------:R-:W-:-:S13]  /*08f0*/  ISETP.GT.U32.OR P0, PT, R0, 0xff, P0 ;  /* 0x000000ff0000780c */ /* 0x000fda0000704470 */
[----:B------:R-:W-:Y:S05]  /*0900*/  @P0 BRA `(.L_x_113) ;  /* 0x0000000000780947 */ /* 0x000fea0003800000 */
[----:B------:R-:W2:Y:S01]  /*0910*/  S2R R6, SR_CgaCtaId ;  /* 0x0000000000067919 */ /* 0x000ea20000008800 */
[----:B------:R-:W-:-:S04]  /*0920*/  MOV R5, 0x400 ;  /* 0x0000040000057802 */ /* 0x000fc80000000f00 */
[----:B--2---:R-:W-:-:S07]  /*0930*/  LEA R13, R6, R5, 0x18 ;  /* 0x00000005060d7211 */ /* 0x004fce00078ec0ff */
.L_x_117:
[----:B------:R-:W-:Y:S01]  /*0940*/  LEA R5, R2, R13, 0x2 ;  /* 0x0000000d02057211 */ /* 0x000fe200078e10ff */
[----:B------:R-:W-:Y:S04]  /*0950*/  BSSY.RECONVERGENT B1, `(.L_x_114) ;  /* 0x0000014000017945 */ /* 0x000fe80003800200 */
[----:B------:R-:W-:Y:S04]  /*0960*/  LDS R6, [R5+-0x400] ;  /* 0xfffc000005067984 */ /* 0x000fe80000000800 */
[----:B------:R-:W2:Y:S02]  /*0970*/  LDS R9, [R5] ;  /* 0x0000000005097984 */ /* 0x000ea40000000800 */
[----:B--2---:R-:W-:-:S13]  /*0980*/  ISETP.GT.AND P0, PT, R6, R9, PT ;  /* 0x000000090600720c */ /* 0x004fda0003f04270 */
[----:B------:R-:W-:Y:S05]  /*0990*/  @!P0 BRA `(.L_x_115) ;  /* 0x00000000003c8947 */ /* 0x000fea0003800000 */
[----:B-1----:R-:W-:Y:S02]  /*09a0*/  IMAD.MOV.U32 R8, RZ, RZ, R6 ;  /* 0x000000ffff087224 */ /* 0x002fe400078e0006 */
[----:B------:R-:W-:Y:S02]  /*09b0*/  VIADD R6, R5, 0xfffffc00 ;  /* 0xfffffc0005067836 */ /* 0x000fe40000000000 */
[----:B0-----:R-:W-:-:S07]  /*09c0*/  IMAD.MOV.U32 R10, RZ, RZ, R2 ;  /* 0x000000ffff0a7224 */ /* 0x001fce00078e0002 */
.L_x_116:
[----:B------:R2:W-:Y:S01]  /*09d0*/  STS [R5], R8 ;  /* 0x0000000805007388 */ /* 0x0005e20000000800 */
[----:B------:R-:W-:-:S03]  /*09e0*/  ISETP.GE.AND P0, PT, R10, 0x200, PT ;  /* 0x000002000a00780c */ /* 0x000fc60003f06270 */
[----:B------:R2:W-:Y:S10]  /*09f0*/  STS [R6], R9 ;  /* 0x0000000906007388 */ /* 0x0005f40000000800 */
[----:B--2---:R-:W-:Y:S05]  /*0a00*/  @!P0 BRA `(.L_x_115) ;  /* 0x0000000000208947 */ /* 0x004fea0003800000 */
        /* <DEDUP_REMOVED lines=8> */
.L_x_115:
[----:B------:R-:W-:Y:S05]  /*0a90*/  BSYNC.RECONVERGENT B1 ;  /* 0x0000000000017941 */ /* 0x000fea0003800200 */
.L_x_114:
[----:B------:R-:W2:Y:S01]  /*0aa0*/  LDCU UR4, c[0x0][0x38c] ;  /* 0x00007180ff0477ac */ /* 0x000ea20008000800 */
[----:B------:R-:W-:Y:S01]  /*0ab0*/  IADD3 R2, PT, PT, R2, 0x100, RZ ;  /* 0x0000010002027810 */ /* 0x000fe20007ffe0ff */
[----:B--2---:R-:W-:-:S05]  /*0ac0*/  IMAD.U32 R5, RZ, RZ, UR4 ;  /* 0x00000004ff057e24 */ /* 0x004fca000f8e00ff */
[----:B------:R-:W-:-:S13]  /*0ad0*/  ISETP.GE.AND P0, PT, R2, R5, PT ;  /* 0x000000050200720c */ /* 0x000fda0003f06270 */
[----:B------:R-:W-:Y:S05]  /*0ae0*/  @!P0 BRA `(.L_x_117) ;  /* 0xfffffffc00948947 */ /* 0x000fea000383ffff */
.L_x_113:
[----:B------:R-:W-:Y:S05]  /*0af0*/  BSYNC.RECONVERGENT B0 ;  /* 0x0000000000007941 */ /* 0x000fea0003800200 */
.L_x_112:
        /* <DEDUP_REMOVED lines=9> */
.L_x_123:
[----:B------:R-:W-:Y:S01]  /*0b90*/  IMAD R5, R2, 0x4, R13 ;  /* 0x0000000402057824 */ /* 0x000fe200078e020d */
[----:B------:R-:W-:Y:S04]  /*0ba0*/  BSSY.RECONVERGENT B1, `(.L_x_120) ;  /* 0x0000014000017945 */ /* 0x000fe80003800200 */
[----:B------:R-:W-:Y:S04]  /*0bb0*/  LDS R6, [R5+-0x200] ;  /* 0xfffe000005067984 */ /* 0x000fe80000000800 */
[----:B------:R-:W2:Y:S02]  /*0bc0*/  LDS R9, [R5] ;  /* 0x0000000005097984 */ /* 0x000ea40000000800 */
[----:B--2---:R-:W-:-:S13]  /*0bd0*/  ISETP.GT.AND P0, PT, R6, R9, PT ;  /* 0x000000090600720c */ /* 0x004fda0003f04270 */
[----:B------:R-:W-:Y:S05]  /*0be0*/  @!P0 BRA `(.L_x_121) ;  /* 0x00000000003c8947 */ /* 0x000fea0003800000 */
[----:B-1----:R-:W-:Y:S01]  /*0bf0*/  MOV R8, R6 ;  /* 0x0000000600087202 */ /* 0x002fe20000000f00 */
[----:B------:R-:W-:Y:S02]  /*0c00*/  VIADD R6, R5, 0xfffffe00 ;  /* 0xfffffe0005067836 */ /* 0x000fe40000000000 */
[----:B0-----:R-:W-:-:S07]  /*0c10*/  IMAD.MOV.U32 R10, RZ, RZ, R2 ;  /* 0x000000ffff0a7224 */ /* 0x001fce00078e0002 */
.L_x_122:
[----:B------:R2:W-:Y:S01]  /*0c20*/  STS [R5], R8 ;  /* 0x0000000805007388 */ /* 0x0005e20000000800 */
[----:B------:R-:W-:-:S03]  /*0c30*/  ISETP.GE.AND P0, PT, R10, 0x100, PT ;  /* 0x000001000a00780c */ /* 0x000fc60003f06270 */
[----:B------:R2:W-:Y:S10]  /*0c40*/  STS [R6], R9 ;  /* 0x0000000906007388 */ /* 0x0005f40000000800 */
[----:B--2---:R-:W-:Y:S05]  /*0c50*/  @!P0 BRA `(.L_x_121) ;  /* 0x0000000000208947 */ /* 0x004fea0003800000 */
        /* <DEDUP_REMOVED lines=8> */
.L_x_121:
[----:B------:R-:W-:Y:S05]  /*0ce0*/  BSYNC.RECONVERGENT B1 ;  /* 0x0000000000017941 */ /* 0x000fea0003800200 */
.L_x_120:
[----:B------:R-:W2:Y:S01]  /*0cf0*/  LDCU UR4, c[0x0][0x38c] ;  /* 0x00007180ff0477ac */ /* 0x000ea20008000800 */
[----:B------:R-:W-:Y:S01]  /*0d00*/  VIADD R2, R2, 0x80 ;  /* 0x0000008002027836 */ /* 0x000fe20000000000 */
[----:B--2---:R-:W-:-:S04]  /*0d10*/  MOV R5, UR4 ;  /* 0x0000000400057c02 */ /* 0x004fc80008000f00 */
[----:B------:R-:W-:-:S13]  /*0d20*/  ISETP.GE.AND P0, PT, R2, R5, PT ;  /* 0x000000050200720c */ /* 0x000fda0003f06270 */
[----:B------:R-:W-:Y:S05]  /*0d30*/  @!P0 BRA `(.L_x_123) ;  /* 0xfffffffc00948947 */ /* 0x000fea000383ffff */
.L_x_119:
[----:B------:R-:W-:Y:S05]  /*0d40*/  BSYNC.RECONVERGENT B0 ;  /* 0x0000000000007941 */ /* 0x000fea0003800200 */
.L_x_118:
        /* <DEDUP_REMOVED lines=9> */
.L_x_129:
        /* <DEDUP_REMOVED lines=9> */
.L_x_128:
        /* <DEDUP_REMOVED lines=12> */
.L_x_127:
[----:B------:R-:W-:Y:S05]  /*0f30*/  BSYNC.RECONVERGENT B1 ;  /* 0x0000000000017941 */ /* 0x000fea0003800200 */
.L_x_126:
[----:B------:R-:W2:Y:S01]  /*0f40*/  LDCU UR4, c[0x0][0x38c] ;  /* 0x00007180ff0477ac */ /* 0x000ea20008000800 */
[----:B------:R-:W-:Y:S02]  /*0f50*/  VIADD R2, R2, 0x40 ;  /* 0x0000004002027836 */ /* 0x000fe40000000000 */
[----:B--2---:R-:W-:-:S05]  /*0f60*/  IMAD.U32 R5, RZ, RZ, UR4 ;  /* 0x00000004ff057e24 */ /* 0x004fca000f8e00ff */
[----:B------:R-:W-:-:S13]  /*0f70*/  ISETP.GE.AND P0, PT, R2, R5, PT ;  /* 0x000000050200720c */ /* 0x000fda0003f06270 */
[----:B------:R-:W-:Y:S05]  /*0f80*/  @!P0 BRA `(.L_x_129) ;  /* 0xfffffffc00948947 */ /* 0x000fea000383ffff */
.L_x_125:
[----:B------:R-:W-:Y:S05]  /*0f90*/  BSYNC.RECONVERGENT B0 ;  /* 0x0000000000007941 */ /* 0x000fea0003800200 */
.L_x_124:
        /* <DEDUP_REMOVED lines=9> */
.L_x_135:
        /* <DEDUP_REMOVED lines=9> */
.L_x_134:
        /* <DEDUP_REMOVED lines=12> */
.L_x_133:
[----:B------:R-:W-:Y:S05]  /*1180*/  BSYNC.RECONVERGENT B1 ;  /* 0x0000000000017941 */ /* 0x000fea0003800200 */
.L_x_132:
[----:B------:R-:W2:Y:S01]  /*1190*/  LDCU UR4, c[0x0][0x38c] ;  /* 0x00007180ff0477ac */ /* 0x000ea20008000800 */
[----:B------:R-:W-:Y:S02]  /*11a0*/  VIADD R2, R2, 0x20 ;  /* 0x0000002002027836 */ /* 0x000fe40000000000 */
[----:B--2---:R-:W-:-:S05]  /*11b0*/  IMAD.U32 R5, RZ, RZ, UR4 ;  /* 0x00000004ff057e24 */ /* 0x004fca000f8e00ff */
[----:B------:R-:W-:-:S13]  /*11c0*/  ISETP.GE.AND P0, PT, R2, R5, PT ;  /* 0x000000050200720c */ /* 0x000fda0003f06270 */
[----:B------:R-:W-:Y:S05]  /*11d0*/  @!P0 BRA `(.L_x_135) ;  /* 0xfffffffc00948947 */ /* 0x000fea000383ffff */
.L_x_131:
[----:B------:R-:W-:Y:S05]  /*11e0*/  BSYNC.RECONVERGENT B0 ;  /* 0x0000000000007941 */ /* 0x000fea0003800200 */
.L_x_130:
        /* <DEDUP_REMOVED lines=9> */
.L_x_141:
        /* <DEDUP_REMOVED lines=9> */
.L_x_140:
        /* <DEDUP_REMOVED lines=12> */
.L_x_139:
[----:B------:R-:W-:Y:S05]  /*13d0*/  BSYNC.RECONVERGENT B1 ;  /* 0x0000000000017941 */ /* 0x000fea0003800200 */
.L_x_138:
[----:B------:R-:W2:Y:S01]  /*13e0*/  LDCU UR4, c[0x0][0x38c] ;  /* 0x00007180ff0477ac */ /* 0x000ea20008000800 */
[----:B------:R-:W-:Y:S01]  /*13f0*/  IADD3 R2, PT, PT, R2, 0x10, RZ ;  /* 0x0000001002027810 */ /* 0x000fe20007ffe0ff */
[----:B--2---:R-:W-:-:S05]  /*1400*/  IMAD.U32 R5, RZ, RZ, UR4 ;  /* 0x00000004ff057e24 */ /* 0x004fca000f8e00ff */
[----:B------:R-:W-:-:S13]  /*1410*/  ISETP.GE.AND P0, PT, R2, R5, PT ;  /* 0x000000050200720c */ /* 0x000fda0003f06270 */
[----:B------:R-:W-:Y:S05]  /*1420*/  @!P0 BRA `(.L_x_141) ;  /* 0xfffffffc00948947 */ /* 0x000fea000383ffff */
.L_x_137:
[----:B------:R-:W-:Y:S05]  /*1430*/  BSYNC.RECONVERGENT B0 ;  /* 0x0000000000007941 */ /* 0x000fea0003800200 */
.L_x_136:
        /* <DEDUP_REMOVED lines=9> */
.L_x_147:
        /* <DEDUP_REMOVED lines=9> */
.L_x_146:
        /* <DEDUP_REMOVED lines=12> */
.L_x_145:
[----:B------:R-:W-:Y:S05]  /*1620*/  BSYNC.RECONVERGENT B1 ;  /* 0x0000000000017941 */ /* 0x000fea0003800200 */
.L_x_144:
[----:B------:R-:W2:Y:S01]  /*1630*/  LDCU UR4, c[0x0][0x38c] ;  /* 0x00007180ff0477ac */ /* 0x000ea20008000800 */
[----:B------:R-:W-:Y:S01]  /*1640*/  VIADD R2, R2, 0x8 ;  /* 0x0000000802027836 */ /* 0x000fe20000000000 */
[----:B--2---:R-:W-:-:S04]  /*1650*/  MOV R5, UR4 ;  /* 0x0000000400057c02 */ /* 0x004fc80008000f00 */
[----:B------:R-:W-:-:S13]  /*1660*/  ISETP.GE.AND P0, PT, R2, R5, PT ;  /* 0x000000050200720c */ /* 0x000fda0003f06270 */
[----:B------:R-:W-:Y:S05]  /*1670*/  @!P0 BRA `(.L_x_147) ;  /* 0xfffffffc00948947 */ /* 0x000fea000383ffff */
.L_x_143:
[----:B------:R-:W-:Y:S05]  /*1680*/  BSYNC.RECONVERGENT B0 ;  /* 0x0000000000007941 */ /* 0x000fea0003800200 */
.L_x_142:
        /* <DEDUP_REMOVED lines=9> */
.L_x_153:
        /* <DEDUP_REMOVED lines=9> */
.L_x_152:
        /* <DEDUP_REMOVED lines=12> */
.L_x_151:
[----:B------:R-:W-:Y:S05]  /*1870*/  BSYNC.RECONVERGENT B1 ;  /* 0x0000000000017941 */ /* 0x000fea0003800200 */
.L_x_150:
[----:B------:R-:W2:Y:S01]  /*1880*/  LDCU UR4, c[0x0][0x38c] ;  /* 0x00007180ff0477ac */ /* 0x000ea20008000800 */
[----:B------:R-:W-:Y:S02]  /*1890*/  VIADD R2, R2, 0x4 ;  /* 0x0000000402027836 */ /* 0x000fe40000000000 */
[----:B--2---:R-:W-:-:S05]  /*18a0*/  IMAD.U32 R5, RZ, RZ, UR4 ;  /* 0x00000004ff057e24 */ /* 0x004fca000f8e00ff */
[----:B------:R-:W-:-:S13]  /*18b0*/  ISETP.GE.AND P0, PT, R2, R5, PT ;  /* 0x000000050200720c */ /* 0x000fda0003f06270 */
[----:B------:R-:W-:Y:S05]  /*18c0*/  @!P0 BRA `(.L_x_153) ;  /* 0xfffffffc00948947 */ /* 0x000fea000383ffff */
.L_x_149:
[----:B------:R-:W-:Y:S05]  /*18d0*/  BSYNC.RECONVERGENT B0 ;  /* 0x0000000000007941 */ /* 0x000fea0003800200 */
.L_x_148:
        /* <DEDUP_REMOVED lines=9> */
.L_x_159:
        /* <DEDUP_REMOVED lines=9> */
.L_x_158:
        /* <DEDUP_REMOVED lines=12> */
.L_x_157:
[----:B------:R-:W-:Y:S05]  /*1ac0*/  BSYNC.RECONVERGENT B1 ;  /* 0x0000000000017941 */ /* 0x000fea0003800200 */
.L_x_156:
[----:B------:R-:W2:Y:S01]  /*1ad0*/  LDCU UR4, c[0x0][0x38c] ;  /* 0x00007180ff0477ac */ /* 0x000ea20008000800 */
[----:B------:R-:W-:Y:S02]  /*1ae0*/  VIADD R2, R2, 0x2 ;  /* 0x0000000202027836 */ /* 0x000fe40000000000 */
[----:B--2---:R-:W-:-:S05]  /*1af0*/  IMAD.U32 R5, RZ, RZ, UR4 ;  /* 0x00000004ff057e24 */ /* 0x004fca000f8e00ff */
[----:B------:R-:W-:-:S13]  /*1b00*/  ISETP.GE.AND P0, PT, R2, R5, PT ;  /* 0x000000050200720c */ /* 0x000fda0003f06270 */
[----:B------:R-:W-:Y:S05]  /*1b10*/  @!P0 BRA `(.L_x_159) ;  /* 0xfffffffc00948947 */ /* 0x000fea000383ffff */
.L_x_155:
[----:B------:R-:W-:Y:S05]  /*1b20*/  BSYNC.RECONVERGENT B0 ;  /* 0x0000000000007941 */ /* 0x000fea0003800200 */
.L_x_154:
[----:B------:R-:W-:Y:S01]  /*1b30*/  BAR.SYNC.DEFER_BLOCKING 0x0 ;  /* 0x0000000000007b1d */ /* 0x000fe20000010000 */
[----:B------:R-:W-:-:S04]  /*1b40*/  ISETP.GE.AND P0, PT, R5, 0x2, PT ;  /* 0x000000020500780c */ /* 0x000fc80003f06270 */
[----:B------:R-:W-:Y:S01]  /*1b50*/  ISETP.NE.OR P0, PT, R0, RZ, !P0 ;  /* 0x000000ff0000720c */ /* 0x000fe20004705670 */
[----:B------:R-:W-:-:S12]  /*1b60*/  BSSY.RECONVERGENT B0, `(.L_x_160) ;  /* 0x000001e000007945 */ /* 0x000fd80003800200 */
[----:B------:R-:W-:Y:S05]  /*1b70*/  @P0 BRA `(.L_x_161) ;  /* 0x0000000000700947 */ /* 0x000fea0003800000 */
[----:B------:R-:W2:Y:S01]  /*1b80*/  S2UR UR5, SR_CgaCtaId ;  /* 0x00000000000579c3 */ /* 0x000ea20000008800 */
[----:B------:R-:W-:Y:S02]  /*1b90*/  UMOV UR4, 0x400 ;  /* 0x0000040000047882 */ /* 0x000fe40000000000 */
[----:B--2---:R-:W-:-:S03]  /*1ba0*/  ULEA UR7, UR5, UR4, 0x18 ;  /* 0x0000000405077291 */ /* 0x004fc6000f8ec0ff */
[----:B------:R-:W-:-:S09]  /*1bb0*/  UMOV UR4, 0x1 ;  /* 0x0000000100047882 */ /* 0x000fd20000000000 */
.L_x_164:
[----:B------:R-:W-:-:S09]  /*1bc0*/  ULEA UR5, UR4, UR7, 0x2 ;  /* 0x0000000704057291 */ /* 0x000fd2000f8e10ff */
[----:B------:R-:W-:Y:S04]  /*1bd0*/  LDS R2, [UR5+-0x4] ;  /* 0xfffffc05ff027984 */ /* 0x000fe80008000800 */
[----:B------:R-:W2:Y:S02]  /*1be0*/  LDS R5, [UR5] ;  /* 0x00000005ff057984 */ /* 0x000ea40008000800 */
[----:B--2---:R-:W-:-:S13]  /*1bf0*/  ISETP.GT.AND P0, PT, R2, R5, PT ;  /* 0x000000050200720c */ /* 0x004fda0003f04270 */
[----:B------:R-:W-:Y:S05]  /*1c00*/  @!P0 BRA `(.L_x_162) ;  /* 0x0000000000388947 */ /* 0x000fea0003800000 */
[----:B------:R-:W-:Y:S01]  /*1c10*/  UIADD3 UR8, UPT, UPT, UR5, -0x4, URZ ;  /* 0xfffffffc05087890 */ /* 0x000fe2000fffe0ff */
[----:B------:R-:W-:-:S11]  /*1c20*/  UMOV UR6, UR4 ;  /* 0x0000000400067c82 */ /* 0x000fd60008000000 */
.L_x_163:
[----:B------:R2:W-:Y:S01]  /*1c30*/  STS [UR5], R2 ;  /* 0x00000002ff007988 */ /* 0x0005e20008000805 */
[----:B------:R-:W-:-:S03]  /*1c40*/  UISETP.GE.AND UP0, UPT, UR6, 0x2, UPT ;  /* 0x000000020600788c */ /* 0x000fc6000bf06270 */
[----:B------:R2:W-:Y:S06]  /*1c50*/  STS [UR8], R5 ;  /* 0x00000005ff007988 */ /* 0x0005ec0008000808 */
[----:B------:R-:W-:Y:S05]  /*1c60*/  BRA.U !UP0, `(.L_x_162) ;  /* 0x0000000108207547 */ /* 0x000fea000b800000 */
[----:B------:R-:W-:Y:S02]  /*1c70*/  ULEA UR5, UR6, UR7, 0x2 ;  /* 0x0000000706057291 */ /* 0x000fe4000f8e10ff */
[----:B------:R-:W-:Y:S02]  /*1c80*/  UIADD3 UR6, UPT, UPT, UR6, -0x1, URZ ;  /* 0xffffffff06067890 */ /* 0x000fe4000fffe0ff */
[----:B------:R-:W-:-:S05]  /*1c90*/  UIADD3 UR8, UPT, UPT, UR5, -0x8, URZ ;  /* 0xfffffff805087890 */ /* 0x000fca000fffe0ff */
[----:B--2---:R-:W-:Y:S04]  /*1ca0*/  LDS R2, [UR5+-0x8] ;  /* 0xfffff805ff027984 */ /* 0x004fe80008000800 */
[----:B------:R-:W2:Y:S01]  /*1cb0*/  LDS R5, [UR5+-0x4] ;  /* 0xfffffc05ff057984 */ /* 0x000ea20008000800 */
[----:B------:R-:W-:Y:S01]  /*1cc0*/  UIADD3 UR5, UPT, UPT, UR5, -0x4, URZ ;  /* 0xfffffffc05057890 */ /* 0x000fe2000fffe0ff */
[----:B--2---:R-:W-:-:S13]  /*1cd0*/  ISETP.GT.AND P0, PT, R2, R5, PT ;  /* 0x000000050200720c */ /* 0x004fda0003f04270 */
[----:B------:R-:W-:Y:S05]  /*1ce0*/  @P0 BRA `(.L_x_163) ;  /* 0xfffffffc00d00947 */ /* 0x000fea000383ffff */
.L_x_162:
[----:B------:R-:W2:Y:S01]  /*1cf0*/  LDCU UR5, c[0x0][0x38c] ;  /* 0x00007180ff0577ac */ /* 0x000ea20008000800 */
[----:B------:R-:W-:Y:S01]  /*1d00*/  UIADD3 UR4, UPT, UPT, UR4, 0x1, URZ ;  /* 0x0000000104047890 */ /* 0x000fe2000fffe0ff */
[----:B--2---:R-:W-:-:S05]  /*1d10*/  IMAD.U32 R5, RZ, RZ, UR5 ;  /* 0x00000005ff057e24 */ /* 0x004fca000f8e00ff */
[----:B------:R-:W-:-:S13]  /*1d20*/  ISETP.LE.AND P0, PT, R5, UR4, PT ;  /* 0x0000000405007c0c */ /* 0x000fda000bf03270 */
[----:B------:R-:W-:Y:S05]  /*1d30*/  @!P0 BRA `(.L_x_164) ;  /* 0xfffffffc00a08947 */ /* 0x000fea000383ffff */
.L_x_161:
[----:B------:R-:W-:Y:S05]  /*1d40*/  BSYNC.RECONVERGENT B0 ;  /* 0x0000000000007941 */ /* 0x000fea0003800200 */
.L_x_160:
[----:B------:R-:W-:Y:S01]  /*1d50*/  BAR.SYNC.DEFER_BLOCKING 0x0 ;  /* 0x0000000000007b1d */ /* 0x000fe20000010000 */
[----:B------:R-:W-:-:S13]  /*1d60*/  ISETP.NE.AND P0, PT, R0, RZ, PT ;  /* 0x000000ff0000720c */ /* 0x000fda0003f05270 */
[----:B------:R-:W-:Y:S05]  /*1d70*/  @P0 EXIT ;  /* 0x000000000000094d */ /* 0x000fea0003800000 */
[----:B------:R-:W2:Y:S02]  /*1d80*/  LDCU UR4, c[0x0][0x388] ;  /* 0x00007100ff0477ac */ /* 0x000ea40008000800 */
[----:B--2---:R-:W-:-:S04]  /*1d90*/  ISETP.GE.AND P0, PT, R7, UR4, PT ;  /* 0x0000000407007c0c */ /* 0x004fc8000bf06270 */
[----:B------:R-:W-:-:S13]  /*1da0*/  ISETP.LT.OR P0, PT, R5, 0x1, P0 ;  /* 0x000000010500780c */ /* 0x000fda0000701670 */
[----:B------:R-:W-:Y:S05]  /*1db0*/  @P0 EXIT ;  /* 0x000000000000094d */ /* 0x000fea0003800000 */
[----:B------:R-:W-:Y:S01]  /*1dc0*/  LOP3.LUT R7, RZ, R7, RZ, 0x33, !PT ;  /* 0x00000007ff077212 */ /* 0x000fe200078e33ff */
[----:B------:R-:W-:Y:S01]  /*1dd0*/  BSSY.RECONVERGENT B1, `(.L_x_165) ;  /* 0x0000096000017945 */ /* 0x000fe20003800200 */
[----:B------:R-:W-:Y:S01]  /*1de0*/  IADD3 R0, PT, PT, R5, -0x1, RZ ;  /* 0xffffffff05007810 */ /* 0x000fe20007ffe0ff */
[----:B------:R-:W-:-:S03]  /*1df0*/  IMAD.MOV.U32 R2, RZ, RZ, RZ ;  /* 0x000000ffff027224 */ /* 0x000fc600078e00ff */
[----:B------:R-:W-:-:S04]  /*1e00*/  VIADDMNMX.U32 R0, R7, UR4, R0, PT ;  /* 0x0000000407007c46 */ /* 0x000fc8000b800000 */
[C---:B------:R-:W-:Y:S01]  /*1e10*/  ISETP.GE.U32.AND P0, PT, R0.reuse, 0x3, PT ;  /* 0x000000030000780c */ /* 0x040fe20003f06070 */
[----:B------:R-:W-:-:S05]  /*1e20*/  VIADD R5, R0, 0x1 ;  /* 0x0000000100057836 */ /* 0x000fca0000000000 */
[----:B------:R-:W-:-:S07]  /*1e30*/  LOP3.LUT R0, R5, 0x3, RZ, 0xc0, !PT ;  /* 0x0000000305007812 */ /* 0x000fce00078ec0ff */
[----:B------:R-:W-:Y:S05]  /*1e40*/  @!P0 BRA `(.L_x_166) ;  /* 0x0000000800388947 */ /* 0x000fea0003800000 */
[----:B------:R-:W2:Y:S01]  /*1e50*/  S2UR UR5, SR_CgaCtaId ;  /* 0x00000000000579c3 */ /* 0x000ea20000008800 */
[----:B------:R-:W-:Y:S01]  /*1e60*/  LOP3.LUT R2, R5, 0xfffffffc, RZ, 0xc0, !PT ;  /* 0xfffffffc05027812 */ /* 0x000fe200078ec0ff */
[----:B------:R-:W-:Y:S01]  /*1e70*/  UMOV UR4, 0x400 ;  /* 0x0000040000047882 */ /* 0x000fe20000000000 */
[----:B------:R-:W-:Y:S01]  /*1e80*/  BSSY.RELIABLE B0, `(.L_x_167) ;  /* 0x0000078000007945 */ /* 0x000fe20003800100 */
[C---:B------:R-:W-:Y:S01]  /*1e90*/  IADD3 R6, PT, PT, R3.reuse, R4, RZ ;  /* 0x0000000403067210 */ /* 0x040fe20007ffe0ff */
[C---:B-1----:R-:W-:Y:S02]  /*1ea0*/  IMAD R8, R3.reuse, 0x2, R4 ;  /* 0x0000000203087824 */ /* 0x042fe400078e0204 */
[----:B------:R-:W-:Y:S01]  /*1eb0*/  IMAD.MOV R5, RZ, RZ, -R2 ;  /* 0x000000ffff057224 */ /* 0x000fe200078e0a02 */
[----:B------:R-:W1:Y:S01]  /*1ec0*/  LDC.64 R24, c[0x0][0x380] ;  /* 0x0000e000ff187b82 */ /* 0x000e620000000a00 */
[--C-:B0-----:R-:W-:Y:S02]  /*1ed0*/  IMAD R10, R3, 0x3, R4.reuse ;  /* 0x00000003030a7824 */ /* 0x101fe400078e0204 */
[----:B------:R-:W-:Y:S01]  /*1ee0*/  IMAD.MOV.U32 R12, RZ, RZ, R4 ;  /* 0x000000ffff0c7224 */ /* 0x000fe200078e0004 */
[----:B------:R-:W-:Y:S01]  /*1ef0*/  ISETP.GE.AND P0, PT, R5, RZ, PT ;  /* 0x000000ff0500720c */ /* 0x000fe20003f06270 */
[----:B--2---:R-:W-:-:S04]  /*1f00*/  ULEA UR4, UR5, UR4, 0x18 ;  /* 0x0000000405047291 */ /* 0x004fc8000f8ec0ff */
[----:B------:R-:W-:-:S06]  /*1f10*/  UIADD3 UR4, UPT, UPT, UR4, 0x8, URZ ;  /* 0x0000000804047890 */ /* 0x000fcc000fffe0ff */
[----:B------:R-:W-:Y:S02]  /*1f20*/  MOV R7, UR4 ;  /* 0x0000000400077c02 */ /* 0x000fe40008000f00 */
[----:B------:R-:W-:Y:S05]  /*1f30*/  @P0 BRA `(.L_x_168) ;  /* 0x0000000400b00947 */ /* 0x000fea0003800000 */
[----:B------:R-:W-:Y:S01]  /*1f40*/  IMAD.MOV R9, RZ, RZ, -R5 ;  /* 0x000000ffff097224 */ /* 0x000fe200078e0a05 */
[----:B------:R-:W-:Y:S01]  /*1f50*/  BSSY.RECONVERGENT B2, `(.L_x_169) ;  /* 0x0000042000027945 */ /* 0x000fe20003800200 */
[----:B------:R-:W-:-:S03]  /*1f60*/  PLOP3.LUT P0, PT, PT, PT, PT, 0x80, 0x8 ;  /* 0x000000000008781c */ /* 0x000fc60003f0f070 */
[----:B------:R-:W-:-:S13]  /*1f70*/  ISETP.GT.AND P1, PT, R9, 0xc, PT ;  /* 0x0000000c0900780c */ /* 0x000fda0003f24270 */
[----:B------:R-:W-:Y:S05]  /*1f80*/  @!P1 BRA `(.L_x_170) ;  /* 0x0000000000f89947 */ /* 0x000fea0003800000 */
[----:B------:R-:W0:Y:S01]  /*1f90*/  LDC.64 R28, c[0x0][0x380] ;  /* 0x0000e000ff1c7b82 */ /* 0x000e220000000a00 */
[----:B------:R-:W-:-:S13]  /*1fa0*/  PLOP3.LUT P0, PT, PT, PT, PT, 0x8, 0x80 ;  /* 0x000000000080781c */ /* 0x000fda0003f0e170 */
.L_x_171:
[----:B--2---:R-:W2:Y:S01]  /*1fb0*/  LDS.64 R20, [R7+-0x8] ;  /* 0xfffff80007147984 */ /* 0x004ea20000000a00 */
[----:B0-----:R-:W-:-:S03]  /*1fc0*/  IMAD.WIDE.U32 R26, R12, 0x4, R28 ;  /* 0x000000040c1a7825 */ /* 0x001fc600078e001c */
[----:B------:R-:W0:Y:S01]  /*1fd0*/  LDS.64 R14, [R7] ;  /* 0x00000000070e7984 */ /* 0x000e220000000a00 */
[----:B------:R-:W-:-:S03]  /*1fe0*/  IMAD.WIDE.U32 R22, R8, 0x4, R28 ;  /* 0x0000000408167825 */ /* 0x000fc600078e001c */
[----:B------:R-:W3:Y:S01]  /*1ff0*/  LDS.64 R18, [R7+0x8] ;  /* 0x0000080007127984 */ /* 0x000ee20000000a00 */
[----:B------:R-:W-:Y:S02]  /*2000*/  IMAD R11, R3, 0x4, R12 ;  /* 0x00000004030b7824 */ /* 0x000fe400078e020c */
[----:B------:R-:W-:Y:S01]  /*2010*/  VIADD R5, R5, 0x10 ;  /* 0x0000001005057836 */ /* 0x000fe20000000000 */
[----:B------:R-:W4:Y:S04]  /*2020*/  LDS.64 R16, [R7+0x10] ;  /* 0x0000100007107984 */ /* 0x000f280000000a00 */
[----:B------:R-:W-:Y:S01]  /*2030*/  LDS.64 R12, [R7+0x20] ;  /* 0x00002000070c7984 */ /* 0x000fe20000000a00 */
[----:B------:R-:W-:-:S03]  /*2040*/  ISETP.GE.AND P1, PT, R5, -0xc, PT ;  /* 0xfffffff40500780c */ /* 0x000fc60003f26270 */
[----:B--2---:R2:W-:Y:S02]  /*2050*/  STG.E desc[UR10][R26.64], R20 ;  /* 0x000000141a007986 */ /* 0x0045e4000c10190a */
[----:B--2---:R-:W-:Y:S01]  /*2060*/  IMAD.WIDE.U32 R26, R6, 0x4, R28 ;  /* 0x00000004061a7825 */ /* 0x004fe200078e001c */
[----:B------:R-:W-:-:S04]  /*2070*/  LEA R6, R3, R6, 0x2 ;  /* 0x0000000603067211 */ /* 0x000fc800078e10ff */
[----:B------:R2:W-:Y:S04]  /*2080*/  STG.E desc[UR10][R26.64], R21 ;  /* 0x000000151a007986 */ /* 0x0005e8000c10190a */
[----:B0-----:R-:W-:Y:S04]  /*2090*/  STG.E desc[UR10][R22.64], R14 ;  /* 0x0000000e16007986 */ /* 0x001fe8000c10190a */
[----:B------:R-:W0:Y:S01]  /*20a0*/  LDS.64 R22, [R7+0x18] ;  /* 0x0000180007167984 */ /* 0x000e220000000a00 */
[----:B--2---:R-:W-:-:S04]  /*20b0*/  IMAD.WIDE.U32 R26, R10, 0x4, R28 ;  /* 0x000000040a1a7825 */ /* 0x004fc800078e001c */
[----:B------:R-:W-:Y:S01]  /*20c0*/  IMAD.WIDE.U32 R20, R6, 0x4, R28 ;  /* 0x0000000406147825 */ /* 0x000fe200078e001c */
[----:B------:R2:W-:Y:S03]  /*20d0*/  STG.E desc[UR10][R26.64], R15 ;  /* 0x0000000f1a007986 */ /* 0x0005e6000c10190a */
[C---:B------:R-:W-:Y:S01]  /*20e0*/  IMAD R10, R3.reuse, 0x4, R10 ;  /* 0x00000004030a7824 */ /* 0x040fe200078e020a */
[----:B------:R-:W5:Y:S01]  /*20f0*/  LDS.64 R26, [R7+0x28] ;  /* 0x00002800071a7984 */ /* 0x000f620000000a00 */
[----:B------:R-:W-:Y:S02]  /*2100*/  IMAD R6, R3, 0x4, R6 ;  /* 0x0000000403067824 */ /* 0x000fe400078e0206 */
[----:B--2---:R-:W-:Y:S01]  /*2110*/  IMAD.WIDE.U32 R14, R11, 0x4, R28 ;  /* 0x000000040b0e7825 */ /* 0x004fe200078e001c */
[----:B------:R-:W-:-:S04]  /*2120*/  LEA R11, R3, R11, 0x2 ;  /* 0x0000000b030b7211 */ /* 0x000fc800078e10ff */
[----:B---3--:R2:W-:Y:S04]  /*2130*/  STG.E desc[UR10][R14.64], R18 ;  /* 0x000000120e007986 */ /* 0x0085e8000c10190a */
[----:B------:R3:W-:Y:S01]  /*2140*/  STG.E desc[UR10][R20.64], R19 ;  /* 0x0000001314007986 */ /* 0x0007e2000c10190a */
[----:B--2---:R-:W-:-:S03]  /*2150*/  IMAD R18, R3, 0x4, R8 ;  /* 0x0000000403127824 */ /* 0x004fc600078e0208 */
[----:B------:R2:W1:Y:S01]  /*2160*/  LDS.64 R8, [R7+0x30] ;  /* 0x0000300007087984 */ /* 0x0004620000000a00 */
[----:B------:R-:W-:-:S04]  /*2170*/  IMAD.WIDE.U32 R14, R10, 0x4, R28 ;  /* 0x000000040a0e7825 */ /* 0x000fc800078e001c */
[----:B---3--:R-:W-:Y:S01]  /*2180*/  IMAD.WIDE.U32 R20, R18, 0x4, R28 ;  /* 0x0000000412147825 */ /* 0x008fe200078e001c */
[----:B--2---:R-:W-:-:S04]  /*2190*/  IADD3 R7, PT, PT, R7, 0x40, RZ ;  /* 0x0000004007077810 */ /* 0x004fc80007ffe0ff */
[----:B----4-:R2:W-:Y:S04]  /*21a0*/  STG.E desc[UR10][R20.64], R16 ;  /* 0x0000001014007986 */ /* 0x0105e8000c10190a */
[----:B------:R3:W-:Y:S01]  /*21b0*/  STG.E desc[UR10][R14.64], R17 ;  /* 0x000000110e007986 */ /* 0x0007e2000c10190a */
[C---:B--2---:R-:W-:Y:S02]  /*21c0*/  IMAD R16, R3.reuse, 0x4, R18 ;  /* 0x0000000403107824 */ /* 0x044fe400078e0212 */
[----:B------:R-:W-:Y:S01]  /*21d0*/  IMAD.WIDE.U32 R20, R6, 0x4, R28 ;  /* 0x0000000406147825 */ /* 0x000fe200078e001c */
[----:B---3--:R-:W-:-:S03]  /*21e0*/  LEA R17, R3, R10, 0x2 ;  /* 0x0000000a03117211 */ /* 0x008fc600078e10ff */
[----:B------:R-:W-:-:S04]  /*21f0*/  IMAD.WIDE.U32 R14, R11, 0x4, R28 ;  /* 0x000000040b0e7825 */ /* 0x000fc800078e001c */
[----:B------:R-:W-:Y:S01]  /*2200*/  IMAD.WIDE.U32 R18, R16, 0x4, R28 ;  /* 0x0000000410127825 */ /* 0x000fe200078e001c */
[----:B0-----:R0:W-:Y:S01]  /*2210*/  STG.E desc[UR10][R14.64], R22 ;  /* 0x000000160e007986 */ /* 0x0011e2000c10190a */
[C---:B------:R-:W-:Y:S02]  /*2220*/  LEA R16, R3.reuse, R16, 0x2 ;  /* 0x0000001003107211 */ /* 0x040fe400078e10ff */
[C---:B------:R-:W-:Y:S01]  /*2230*/  IMAD R6, R3.reuse, 0x4, R6 ;  /* 0x0000000403067824 */ /* 0x040fe200078e0206 */
[----:B------:R-:W-:Y:S04]  /*2240*/  STG.E desc[UR10][R20.64], R23 ;  /* 0x0000001714007986 */ /* 0x000fe8000c10190a */
[----:B------:R2:W-:Y:S01]  /*2250*/  STG.E desc[UR10][R18.64], R12 ;  /* 0x0000000c12007986 */ /* 0x0005e2000c10190a */
[----:B0-----:R-:W-:-:S02]  /*2260*/  IMAD R22, R3, 0x4, R11 ;  /* 0x0000000403167824 */ /* 0x001fc400078e020b */
[----:B------:R-:W-:-:S04]  /*2270*/  IMAD.WIDE.U32 R14, R17, 0x4, R28 ;  /* 0x00000004110e7825 */ /* 0x000fc800078e001c */
[----:B------:R-:W-:Y:S01]  /*2280*/  IMAD R17, R3, 0x4, R17 ;  /* 0x0000000403117824 */ /* 0x000fe200078e0211 */
[----:B------:R0:W-:Y:S01]  /*2290*/  STG.E desc[UR10][R14.64], R13 ;  /* 0x0000000d0e007986 */ /* 0x0001e2000c10190a */
[----:B------:R-:W-:-:S04]  /*22a0*/  IMAD.WIDE.U32 R10, R22, 0x4, R28 ;  /* 0x00000004160a7825 */ /* 0x000fc800078e001c */
[--C-:B--2---:R-:W-:Y:S01]  /*22b0*/  IMAD.WIDE.U32 R18, R6, 0x4, R28.reuse ;  /* 0x0000000406127825 */ /* 0x104fe200078e001c */
[----:B-----5:R2:W-:Y:S03]  /*22c0*/  STG.E desc[UR10][R10.64], R26 ;  /* 0x0000001a0a007986 */ /* 0x0205e6000c10190a */
[--C-:B------:R-:W-:Y:S01]  /*22d0*/  IMAD.WIDE.U32 R20, R17, 0x4, R28.reuse ;  /* 0x0000000411147825 */ /* 0x100fe200078e001c */
[----:B------:R-:W-:Y:S03]  /*22e0*/  STG.E desc[UR10][R18.64], R27 ;  /* 0x0000001b12007986 */ /* 0x000fe6000c10190a */
[----:B0-----:R-:W-:-:S04]  /*22f0*/  IMAD.WIDE.U32 R14, R16, 0x4, R28 ;  /* 0x00000004100e7825 */ /* 0x001fc800078e001c */
[C---:B------:R-:W-:Y:S01]  /*2300*/  IMAD R12, R3.reuse, 0x4, R22 ;  /* 0x00000004030c7824 */ /* 0x040fe200078e0216 */
[----:B-1----:R0:W-:Y:S01]  /*2310*/  STG.E desc[UR10][R14.64], R8 ;  /* 0x000000080e007986 */ /* 0x0021e2000c10190a */
[C---:B------:R-:W-:Y:S02]  /*2320*/  IMAD R6, R3.reuse, 0x4, R6 ;  /* 0x0000000403067824 */ /* 0x040fe400078e0206 */
[C---:B--2---:R-:W-:Y:S01]  /*2330*/  IMAD R10, R3.reuse, 0x4, R17 ;  /* 0x00000004030a7824 */ /* 0x044fe200078e0211 */
[----:B------:R2:W-:Y:S01]  /*2340*/  STG.E desc[UR10][R20.64], R9 ;  /* 0x0000000914007986 */ /* 0x0005e2000c10190a */
[----:B0-----:R-:W-:Y:S01]  /*2350*/  LEA R8, R3, R16, 0x2 ;  /* 0x0000001003087211 */ /* 0x001fe200078e10ff */
[----:B------:R-:W-:Y:S06]  /*2360*/  @!P1 BRA `(.L_x_171) ;  /* 0xfffffffc00109947 */ /* 0x000fec000383ffff */
.L_x_170:
[----:B------:R-:W-:Y:S05]  /*2370*/  BSYNC.RECONVERGENT B2 ;  /* 0x0000000000027941 */ /* 0x000fea0003800200 */
.L_x_169:
[----:B--2---:R-:W-:Y:S01]  /*2380*/  IMAD.MOV R9, RZ, RZ, -R5 ;  /* 0x000000ffff097224 */ /* 0x004fe200078e0a05 */
[----:B------:R-:W-:Y:S04]  /*2390*/  BSSY.RECONVERGENT B2, `(.L_x_172) ;  /* 0x0000023000027945 */ /* 0x000fe80003800200 */
[----:B------:R-:W-:-:S13]  /*23a0*/  ISETP.GT.AND P1, PT, R9, 0x4, PT ;  /* 0x000000040900780c */ /* 0x000fda0003f24270 */
[----:B------:R-:W-:Y:S05]  /*23b0*/  @!P1 BRA `(.L_x_173) ;  /* 0x0000000000809947 */ /* 0x000fea0003800000 */
[----:B------:R-:W0:Y:S01]  /*23c0*/  LDS.64 R14, [R7+-0x8] ;  /* 0xfffff800070e7984 */ /* 0x000e220000000a00 */
[----:B------:R-:W2:Y:S01]  /*23d0*/  LDC.64 R22, c[0x0][0x380] ;  /* 0x0000e000ff167b82 */ /* 0x000ea20000000a00 */
[----:B------:R-:W-:Y:S01]  /*23e0*/  IMAD R13, R3, 0x4, R8 ;  /* 0x00000004030d7824 */ /* 0x000fe200078e0208 */
[----:B------:R-:W-:Y:S01]  /*23f0*/  PLOP3.LUT P0, PT, PT, PT, PT, 0x8, 0x80 ;  /* 0x000000000080781c */ /* 0x000fe20003f0e170 */
[----:B------:R-:W3:Y:S01]  /*2400*/  LDS.64 R16, [R7] ;  /* 0x0000000007107984 */ /* 0x000ee20000000a00 */
[----:B------:R-:W-:-:S03]  /*2410*/  VIADD R5, R5, 0x8 ;  /* 0x0000000805057836 */ /* 0x000fc60000000000 */
[----:B------:R-:W4:Y:S04]  /*2420*/  LDS.64 R18, [R7+0x8] ;  /* 0x0000080007127984 */ /* 0x000f280000000a00 */
[----:B------:R5:W1:Y:S02]  /*2430*/  LDS.64 R20, [R7+0x10] ;  /* 0x0000100007147984 */ /* 0x000a640000000a00 */
[----:B-----5:R-:W-:Y:S02]  /*2440*/  VIADD R7, R7, 0x20 ;  /* 0x0000002007077836 */ /* 0x020fe40000000000 */
[----:B--2---:R-:W-:Y:S01]  /*2450*/  IMAD.WIDE.U32 R28, R12, 0x4, R22 ;  /* 0x000000040c1c7825 */ /* 0x004fe200078e0016 */
[----:B------:R-:W-:-:S03]  /*2460*/  LEA R12, R3, R12, 0x2 ;  /* 0x0000000c030c7211 */ /* 0x000fc600078e10ff */
[----:B------:R-:W-:-:S04]  /*2470*/  IMAD.WIDE.U32 R26, R8, 0x4, R22 ;  /* 0x00000004081a7825 */ /* 0x000fc800078e0016 */
[--C-:B------:R-:W-:Y:S01]  /*2480*/  IMAD.WIDE.U32 R8, R12, 0x4, R22.reuse ;  /* 0x000000040c087825 */ /* 0x100fe200078e0016 */
[----:B------:R-:W-:Y:S01]  /*2490*/  LEA R12, R3, R12, 0x2 ;  /* 0x0000000c030c7211 */ /* 0x000fe200078e10ff */
[----:B0-----:R0:W-:Y:S02]  /*24a0*/  STG.E desc[UR10][R28.64], R14 ;  /* 0x0000000e1c007986 */ /* 0x0011e4000c10190a */
[----:B0-----:R-:W-:-:S04]  /*24b0*/  IMAD.WIDE.U32 R28, R6, 0x4, R22 ;  /* 0x00000004061c7825 */ /* 0x001fc800078e0016 */
[----:B------:R-:W-:Y:S01]  /*24c0*/  IMAD R6, R3, 0x4, R6 ;  /* 0x0000000403067824 */ /* 0x000fe200078e0206 */
[----:B------:R0:W-:Y:S04]  /*24d0*/  STG.E desc[UR10][R28.64], R15 ;  /* 0x0000000f1c007986 */ /* 0x0001e8000c10190a */
[----:B---3--:R2:W-:Y:S01]  /*24e0*/  STG.E desc[UR10][R26.64], R16 ;  /* 0x000000101a007986 */ /* 0x0085e2000c10190a */
[----:B0-----:R-:W-:Y:S01]  /*24f0*/  IMAD.WIDE.U32 R14, R13, 0x4, R22 ;  /* 0x000000040d0e7825 */ /* 0x001fe200078e0016 */
[----:B--2---:R-:W-:-:S03]  /*2500*/  LEA R16, R3, R10, 0x2 ;  /* 0x0000000a03107211 */ /* 0x004fc600078e10ff */
[----:B------:R-:W-:-:S04]  /*2510*/  IMAD.WIDE.U32 R26, R10, 0x4, R22 ;  /* 0x000000040a1a7825 */ /* 0x000fc800078e0016 */
[--C-:B------:R-:W-:Y:S01]  /*2520*/  IMAD.WIDE.U32 R10, R6, 0x4, R22.reuse ;  /* 0x00000004060a7825 */ /* 0x100fe200078e0016 */
[----:B------:R-:W-:Y:S01]  /*2530*/  STG.E desc[UR10][R26.64], R17 ;  /* 0x000000111a007986 */ /* 0x000fe2000c10190a */
[C---:B------:R-:W-:Y:S02]  /*2540*/  LEA R6, R3.reuse, R6, 0x2 ;  /* 0x0000000603067211 */ /* 0x040fe400078e10ff */
[----:B------:R-:W-:Y:S01]  /*2550*/  IMAD.WIDE.U32 R22, R16, 0x4, R22 ;  /* 0x0000000410167825 */ /* 0x000fe200078e0016 */
[----:B----4-:R0:W-:Y:S04]  /*2560*/  STG.E desc[UR10][R8.64], R18 ;  /* 0x0000001208007986 */ /* 0x0101e8000c10190a */
[----:B------:R2:W-:Y:S04]  /*2570*/  STG.E desc[UR10][R10.64], R19 ;  /* 0x000000130a007986 */ /* 0x0005e8000c10190a */
[----:B-1----:R3:W-:Y:S04]  /*2580*/  STG.E desc[UR10][R14.64], R20 ;  /* 0x000000140e007986 */ /* 0x0027e8000c10190a */
[----:B------:R3:W-:Y:S01]  /*2590*/  STG.E desc[UR10][R22.64], R21 ;  /* 0x0000001516007986 */ /* 0x0007e2000c10190a */
[----:B0-----:R-:W-:-:S02]  /*25a0*/  IMAD R8, R3, 0x4, R13 ;  /* 0x0000000403087824 */ /* 0x001fc400078e020d */
[----:B--2---:R-:W-:-:S07]  /*25b0*/  IMAD R10, R3, 0x4, R16 ;  /* 0x00000004030a7824 */ /* 0x004fce00078e0210 */
.L_x_173:
[----:B------:R-:W-:Y:S05]  /*25c0*/  BSYNC.RECONVERGENT B2 ;  /* 0x0000000000027941 */ /* 0x000fea0003800200 */
.L_x_172:
[----:B------:R-:W-:-:S13]  /*25d0*/  ISETP.NE.OR P0, PT, R5, RZ, P0 ;  /* 0x000000ff0500720c */ /* 0x000fda0000705670 */
[----:B------:R-:W-:Y:S05]  /*25e0*/  @!P0 BREAK.RELIABLE B0 ;  /* 0x0000000000008942 */ /* 0x000fea0003800100 */
[----:B------:R-:W-:Y:S05]  /*25f0*/  @!P0 BRA `(.L_x_166) ;  /* 0x00000000004c8947 */ /* 0x000fea0003800000 */
.L_x_168:
[----:B------:R-:W-:Y:S05]  /*2600*/  BSYNC.RELIABLE B0 ;  /* 0x0000000000007941 */ /* 0x000fea0003800100 */
.L_x_167:
[----:B----4-:R-:W0:Y:S01]  /*2610*/  LDS.64 R16, [R7+-0x8] ;  /* 0xfffff80007107984 */ /* 0x010e220000000a00 */
[----:B-1----:R-:W-:-:S03]  /*2620*/  IMAD.WIDE.U32 R26, R12, 0x4, R24 ;  /* 0x000000040c1a7825 */ /* 0x002fc600078e0018 */
[----:B---3--:R1:W2:Y:S01]  /*2630*/  LDS.64 R14, [R7] ;  /* 0x00000000070e7984 */ /* 0x0082a20000000a00 */
[----:B------:R-:W-:-:S04]  /*2640*/  IMAD.WIDE.U32 R22, R6, 0x4, R24 ;  /* 0x0000000406167825 */ /* 0x000fc800078e0018 */
[--C-:B------:R-:W-:Y:S01]  /*2650*/  IMAD.WIDE.U32 R20, R8, 0x4, R24.reuse ;  /* 0x0000000408147825 */ /* 0x100fe200078e0018 */
[----:B------:R-:W-:Y:S02]  /*2660*/  LEA R8, R3, R8, 0x2 ;  /* 0x0000000803087211 */ /* 0x000fe400078e10ff */
[----:B-1----:R-:W-:Y:S01]  /*2670*/  IADD3 R7, PT, PT, R7, 0x10, RZ ;  /* 0x0000001007077810 */ /* 0x002fe20007ffe0ff */
[----:B------:R-:W-:-:S04]  /*2680*/  IMAD.WIDE.U32 R18, R10, 0x4, R24 ;  /* 0x000000040a127825 */ /* 0x000fc800078e0018 */
[----:B------:R-:W-:Y:S02]  /*2690*/  VIADD R5, R5, 0x4 ;  /* 0x0000000405057836 */ /* 0x000fe40000000000 */
[C---:B------:R-:W-:Y:S02]  /*26a0*/  IMAD R6, R3.reuse, 0x4, R6 ;  /* 0x0000000403067824 */ /* 0x040fe400078e0206 */
[----:B------:R-:W-:Y:S01]  /*26b0*/  IMAD R10, R3, 0x4, R10 ;  /* 0x00000004030a7824 */ /* 0x000fe200078e020a */
[----:B------:R-:W-:Y:S01]  /*26c0*/  ISETP.NE.AND P0, PT, R5, RZ, PT ;  /* 0x000000ff0500720c */ /* 0x000fe20003f05270 */
[----:B------:R-:W-:Y:S01]  /*26d0*/  IMAD R12, R3, 0x4, R12 ;  /* 0x00000004030c7824 */ /* 0x000fe200078e020c */
[----:B0-----:R4:W-:Y:S04]  /*26e0*/  STG.E desc[UR10][R26.64], R16 ;  /* 0x000000101a007986 */ /* 0x0019e8000c10190a */
[----:B------:R4:W-:Y:S04]  /*26f0*/  STG.E desc[UR10][R22.64], R17 ;  /* 0x0000001116007986 */ /* 0x0009e8000c10190a */
[----:B--2---:R4:W-:Y:S04]  /*2700*/  STG.E desc[UR10][R20.64], R14 ;  /* 0x0000000e14007986 */ /* 0x0049e8000c10190a */
[----:B------:R4:W-:Y:S01]  /*2710*/  STG.E desc[UR10][R18.64], R15 ;  /* 0x0000000f12007986 */ /* 0x0009e2000c10190a */
[----:B------:R-:W-:Y:S05]  /*2720*/  @P0 BRA `(.L_x_167) ;  /* 0xfffffffc00b80947 */ /* 0x000fea000383ffff */
.L_x_166:
[----:B------:R-:W-:Y:S05]  /*2730*/  BSYNC.RECONVERGENT B1 ;  /* 0x0000000000017941 */ /* 0x000fea0003800200 */
.L_x_165:
[----:B------:R-:W-:Y:S05]  /*2740*/  WARPSYNC.ALL ;  /* 0x0000000000007948 */ /* 0x000fea0003800000 */
[----:B------:R-:W-:-:S13]  /*2750*/  ISETP.NE.AND P0, PT, R0, RZ, PT ;  /* 0x000000ff0000720c */ /* 0x000fda0003f05270 */
[----:B------:R-:W-:Y:S05]  /*2760*/  @!P0 EXIT ;  /* 0x000000000000894d */ /* 0x000fea0003800000 */
[----:B------:R-:W2:Y:S01]  /*2770*/  S2UR UR5, SR_CgaCtaId ;  /* 0x00000000000579c3 */ /* 0x000ea20000008800 */
[----:B------:R-:W-:Y:S01]  /*2780*/  UMOV UR4, 0x400 ;  /* 0x0000040000047882 */ /* 0x000fe20000000000 */
[----:B-1----:R-:W-:Y:S02]  /*2790*/  IMAD R8, R3, R2, R4 ;  /* 0x0000000203087224 */ /* 0x002fe400078e0204 */
[----:B------:R-:W-:-:S04]  /*27a0*/  IMAD.MOV R0, RZ, RZ, -R0 ;  /* 0x000000ffff007224 */ /* 0x000fc800078e0a00 */
[----:B------:R-:W1:Y:S01]  /*27b0*/  LDC.64 R6, c[0x0][0x380] ;  /* 0x0000e000ff067b82 */ /* 0x000e620000000a00 */
[----:B--2---:R-:W-:-:S06]  /*27c0*/  ULEA UR4, UR5, UR4, 0x18 ;  /* 0x0000000405047291 */ /* 0x004fcc000f8ec0ff */
[----:B------:R-:W-:-:S07]  /*27d0*/  LEA R2, R2, UR4, 0x2 ;  /* 0x0000000402027c11 */ /* 0x000fce000f8e10ff */
.L_x_174:
[----:B--2---:R2:W5:Y:S01]  /*27e0*/  LDS R9, [R2] ;  /* 0x0000000002097984 */ /* 0x0045620000000800 */
[----:B-1----:R-:W-:Y:S01]  /*27f0*/  IMAD.WIDE.U32 R4, R8, 0x4, R6 ;  /* 0x0000000408047825 */ /* 0x002fe200078e0006 */
[----:B------:R-:W-:-:S03]  /*2800*/  IADD3 R8, PT, PT, R3, R8, RZ ;  /* 0x0000000803087210 */ /* 0x000fc60007ffe0ff */
[----:B------:R-:W-:Y:S02]  /*2810*/  VIADD R0, R0, 0x1 ;  /* 0x0000000100007836 */ /* 0x000fe40000000000 */
[----:B--2---:R-:W-:-:S03]  /*2820*/  VIADD R2, R2, 0x4 ;  /* 0x0000000402027836 */ /* 0x004fc60000000000 */
[----:B------:R-:W-:Y:S01]  /*2830*/  ISETP.NE.AND P0, PT, R0, RZ, PT ;  /* 0x000000ff0000720c */ /* 0x000fe20003f05270 */
[----:B-----5:R2:W-:-:S12]  /*2840*/  STG.E desc[UR10][R4.64], R9 ;  /* 0x0000000904007986 */ /* 0x0205d8000c10190a */
[----:B------:R-:W-:Y:S05]  /*2850*/  @P0 BRA `(.L_x_174) ;  /* 0xfffffffc00e00947 */ /* 0x000fea000383ffff */
[----:B------:R-:W-:Y:S05]  /*2860*/  EXIT ;  /* 0x000000000000794d */ /* 0x000fea0003800000 */
.L_x_175:
        /* <DEDUP_REMOVED lines=9> */
.L_x_264:


//--------------------- .text._Z19parallel_shell_sortPiii --------------------------
	.section	.text._Z19parallel_shell_sortPiii,"ax",@progbits
	.align	128
        .global         _Z19parallel_shell_sortPiii
        .type           _Z19parallel_shell_sortPiii,@function
        .size           _Z19parallel_shell_sortPiii,(.L_x_265 - _Z19parallel_shell_sortPiii)
        .other          _Z19parallel_shell_sortPiii,@"STO_CUDA_ENTRY STV_DEFAULT"
_Z19parallel_shell_sortPiii:
.text._Z19parallel_shell_sortPiii:
[----:B------:R-:W-:Y:S01]  /*0000*/  LDC R1, c[0x0][0x37c] ;  /* 0x0000df00ff017b82 */ /* 0x000fe20000000800 */
[----:B------:R-:W0:Y:S07]  /*0010*/  LDCU UR4, c[0x0][0x38c] ;  /* 0x00007180ff0477ac */ /* 0x000e2e0008000800 */
[----:B------:R-:W1:Y:S01]  /*0020*/  S2UR UR9, SR_CTAID.X ;  /* 0x00000000000979c3 */ /* 0x000e620000002500 */
[----:B------:R-:W-:Y:S01]  /*0030*/  BSSY.RECONVERGENT B0, `(.L_x_176) ;  /* 0x0000027000007945 */ /* 0x000fe20003800200 */
[----:B------:R-:W2:Y:S01]  /*0040*/  LDCU.64 UR10, c[0x0][0x358] ;  /* 0x00006b00ff0a77ac */ /* 0x000ea20008000a00 */
[----:B0-----:R-:W-:-:S05]  /*0050*/  IMAD.U32 R3, RZ, RZ, UR4 ;  /* 0x00000004ff037e24 */ /* 0x001fca000f8e00ff */
[----:B------:R-:W-:-:S13]  /*0060*/  ISETP.GT.AND P0, PT, R3, 0x3ff, PT ;  /* 0x000003ff0300780c */ /* 0x000fda0003f04270 */
[----:B-12---:R-:W-:Y:S05]  /*0070*/  @P0 BRA `(.L_x_177) ;  /* 0x00000000003c0947 */ /* 0x006fea0003800000 */
[----:B------:R-:W0:Y:S01]  /*0080*/  S2R R8, SR_TID.X ;  /* 0x0000000000087919 */ /* 0x000e220000002100 */
[----:B------:R-:W1:Y:S01]  /*0090*/  LDCU UR4, c[0x0][0x388] ;  /* 0x00007100ff0477ac */ /* 0x000e620008000800 */
[----:B0-----:R-:W-:-:S05]  /*00a0*/  IMAD R7, R3, UR9, R8 ;  /* 0x0000000903077c24 */ /* 0x001fca000f8e0208 */
        /* <DEDUP_REMOVED lines=12> */
.L_x_177:
[----:B------:R-:W0:Y:S01]  /*0170*/  S2R R8, SR_TID.X ;  /* 0x0000000000087919 */ /* 0x000e220000002100 */
[----:B------:R-:W1:Y:S01]  /*0180*/  LDCU UR4, c[0x0][0x388] ;  /* 0x00007100ff0477ac */ /* 0x000e620008000800 */
[----:B0-----:R-:W-:-:S05]  /*0190*/  IMAD R9, R3, UR9, R8 ;  /* 0x0000000903097c24 */ /* 0x001fca000f8e0208 */
[----:B-1----:R-:W-:-:S13]  /*01a0*/  ISETP.GE.AND P0, PT, R9, UR4, PT ;  /* 0x0000000409007c0c */ /* 0x002fda000bf06270 */
[----:B------:R-:W-:Y:S05]  /*01b0*/  @P0 BRA `(.L_x_178) ;  /* 0x0000000000380947 */ /* 0x000fea0003800000 */
[----:B------:R-:W0:Y:S01]  /*01c0*/  S2R R5, SR_CgaCtaId ;  /* 0x0000000000057919 */ /* 0x000e220000008800 */
[----:B------:R-:W1:Y:S01]  /*01d0*/  LDC.64 R6, c[0x0][0x380] ;  /* 0x0000e000ff067b82 */ /* 0x000e620000000a00 */
[----:B------:R-:W-:-:S04]  /*01e0*/  MOV R0, 0x400 ;  /* 0x0000040000007802 */ /* 0x000fc80000000f00 */
[----:B0-----:R-:W-:Y:S01]  /*01f0*/  LEA R13, R5, R0, 0x18 ;  /* 0x00000000050d7211 */ /* 0x001fe200078ec0ff */
[----:B------:R-:W-:-:S07]  /*0200*/  IMAD.MOV.U32 R0, RZ, RZ, R8 ;  /* 0x000000ffff007224 */ /* 0x000fce00078e0008 */
.L_x_179:
[----:B01----:R-:W-:-:S06]  /*0210*/  IMAD.WIDE R4, R9, 0x4, R6 ;  /* 0x0000000409047825 */ /* 0x003fcc00078e0206 */
[----:B------:R-:W2:Y:S01]  /*0220*/  LDG.E R4, desc[UR10][R4.64] ;  /* 0x0000000a04047981 */ /* 0x000ea2000c1e1900 */
[C---:B------:R-:W-:Y:S02]  /*0230*/  IMAD R11, R0.reuse, 0x4, R13 ;  /* 0x00000004000b7824 */ /* 0x040fe400078e020d */
[----:B------:R-:W-:-:S04]  /*0240*/  VIADD R0, R0, 0x400 ;  /* 0x0000040000007836 */ /* 0x000fc80000000000 */
[----:B------:R-:W-:Y:S01]  /*0250*/  IMAD R9, R3, UR9, R0 ;  /* 0x0000000903097c24 */ /* 0x000fe2000f8e0200 */
[----:B------:R-:W-:-:S04]  /*0260*/  ISETP.GE.AND P0, PT, R0, R3, PT ;  /* 0x000000030000720c */ /* 0x000fc80003f06270 */
[----:B------:R-:W-:Y:S01]  /*0270*/  ISETP.LT.AND P1, PT, R9, UR4, PT ;  /* 0x0000000409007c0c */ /* 0x000fe2000bf21270 */
[----:B--2---:R0:W-:-:S12]  /*0280*/  STS [R11], R4 ;  /* 0x000000040b007388 */ /* 0x0041d80000000800 */
[----:B------:R-:W-:Y:S05]  /*0290*/  @!P0 BRA P1, `(.L_x_179) ;  /* 0xfffffffc00dc8947 */ /* 0x000fea000083ffff */
.L_x_178:
[----:B------:R-:W-:Y:S05]  /*02a0*/  BSYNC.RECONVERGENT B0 ;  /* 0x0000000000007941 */ /* 0x000fea0003800200 */
.L_x_176:
[----:B------:R-:W-:Y:S01]  /*02b0*/  LOP3.LUT R2, R8, 0x400, RZ, 0xfc, !PT ;  /* 0x0000040008027812 */ /* 0x000fe200078efcff */
[----:B------:R-:W-:Y:S01]  /*02c0*/  BSSY.RECONVERGENT B0, `(.L_x_180) ;  /* 0x0000022000007945 */ /* 0x000fe20003800200 */
[----:B------:R-:W-:Y:S02]  /*02d0*/  IMAD.MOV.U32 R0, RZ, RZ, R8 ;  /* 0x000000ffff007224 */ /* 0x000fe400078e0008 */
[----:B------:R-:W-:-:S13]  /*02e0*/  ISETP.GE.AND P0, PT, R2, R3, PT ;  /* 0x000000030200720c */ /* 0x000fda0003f06270 */
[----:B------:R-:W-:Y:S05]  /*02f0*/  @P0 BRA `(.L_x_181) ;  /* 0x0000000000780947 */ /* 0x000fea0003800000 */
[----:B01----:R-:W0:Y:S01]  /*0300*/  S2R R4, SR_CgaCtaId ;  /* 0x0000000000047919 */ /* 0x003e220000008800 */
[----:B------:R-:W-:-:S04]  /*0310*/  MOV R3, 0x400 ;  /* 0x0000040000037802 */ /* 0x000fc80000000f00 */
[----:B0-----:R-:W-:-:S07]  /*0320*/  LEA R9, R4, R3, 0x18 ;  /* 0x0000000304097211 */ /* 0x001fce00078ec0ff */
.L_x_185:
[----:B------:R-:W-:Y:S01]  /*0330*/  IMAD R3, R2, 0x4, R9 ;  /* 0x0000000402037824 */ /* 0x000fe200078e0209 */
[----:B------:R-:W-:Y:S04]  /*0340*/  BSSY.RECONVERGENT B1, `(.L_x_182) ;  /* 0x0000014000017945 */ /* 0x000fe80003800200 */
[----:B------:R-:W-:Y:S04]  /*0350*/  LDS R4, [R3+-0x1000] ;  /* 0xfff0000003047984 */ /* 0x000fe80000000800 */
[----:B------:R-:W0:Y:S02]  /*0360*/  LDS R5, [R3] ;  /* 0x0000000003057984 */ /* 0x000e240000000800 */
[----:B0-----:R-:W-:-:S13]  /*0370*/  ISETP.GT.AND P0, PT, R4, R5, PT ;  /* 0x000000050400720c */ /* 0x001fda0003f04270 */
[----:B------:R-:W-:Y:S05]  /*0380*/  @!P0 BRA `(.L_x_183) ;  /* 0x00000000003c8947 */ /* 0x000fea0003800000 */
[----:B------:R-:W-:Y:S02]  /*0390*/  IMAD.MOV.U32 R6, RZ, RZ, R4 ;  /* 0x000000ffff067224 */ /* 0x000fe400078e0004 */
[----:B------:R-:W-:Y:S02]  /*03a0*/  VIADD R4, R3, 0xfffff000 ;  /* 0xfffff00003047836 */ /* 0x000fe40000000000 */
[----:B------:R-:W-:-:S07]  /*03b0*/  IMAD.MOV.U32 R7, RZ, RZ, R2 ;  /* 0x000000ffff077224 */ /* 0x000fce00078e0002 */
.L_x_184:
        /* <DEDUP_REMOVED lines=12> */
.L_x_183:
[----:B------:R-:W-:Y:S05]  /*0480*/  BSYNC.RECONVERGENT B1 ;  /* 0x0000000000017941 */ /* 0x000fea0003800200 */
.L_x_182:
[----:B------:R-:W0:Y:S01]  /*0490*/  LDCU UR4, c[0x0][0x38c] ;  /* 0x00007180ff0477ac */ /* 0x000e220008000800 */
[----:B------:R-:W-:Y:S02]  /*04a0*/  VIADD R2, R2, 0x400 ;  /* 0x0000040002027836 */ /* 0x000fe40000000000 */
[----:B0-----:R-:W-:-:S05]  /*04b0*/  IMAD.U32 R3, RZ, RZ, UR4 ;  /* 0x00000004ff037e24 */ /* 0x001fca000f8e00ff */
[----:B------:R-:W-:-:S13]  /*04c0*/  ISETP.GE.AND P0, PT, R2, R3, PT ;  /* 0x000000030200720c */ /* 0x000fda0003f06270 */
[----:B------:R-:W-:Y:S05]  /*04d0*/  @!P0 BRA `(.L_x_185) ;  /* 0xfffffffc00948947 */ /* 0x000fea000383ffff */
.L_x_181:
[----:B------:R-:W-:Y:S05]  /*04e0*/  BSYNC.RECONVERGENT B0 ;  /* 0x0000000000007941 */ /* 0x000fea0003800200 */
.L_x_180:
[----:B------:R-:W-:Y:S01]  /*04f0*/  VIADD R2, R0, 0x200 ;  /* 0x0000020000027836 */ /* 0x000fe20000000000 */
[----:B------:R-:W-:Y:S04]  /*0500*/  BAR.SYNC.DEFER_BLOCKING 0x0 ;  /* 0x0000000000007b1d */ /* 0x000fe80000010000 */
[----:B------:R-:W-:Y:S02]  /*0510*/  ISETP.GE.AND P0, PT, R2, R3, PT ;  /* 0x000000030200720c */ /* 0x000fe40003f06270 */
[----:B------:R-:W-:Y:S02]  /*0520*/  BSSY.RECONVERGENT B0, `(.L_x_186) ;  /* 0x0000021000007945 */ /* 0x000fe40003800200 */
[----:B------:R-:W-:-:S13]  /*0530*/  ISETP.GT.U32.OR P0, PT, R0, 0x1ff, P0 ;  /* 0x000001ff0000780c */ /* 0x000fda0000704470 */
[----:B------:R-:W-:Y:S05]  /*0540*/  @P0 BRA `(.L_x_187) ;  /* 0x0000000000780947 */ /* 0x000fea0003800000 */
[----:B01----:R-:W0:Y:S01]  /*0550*/  S2R R4, SR_CgaCtaId ;  /* 0x0000000000047919 */ /* 0x003e220000008800 */
[----:B------:R-:W-:-:S04]  /*0560*/  MOV R3, 0x400 ;  /* 0x0000040000037802 */ /* 0x000fc80000000f00 */
[----:B0-----:R-:W-:-:S07]  /*0570*/  LEA R9, R4, R3, 0x18 ;  /* 0x0000000304097211 */ /* 0x001fce00078ec0ff */
.L_x_191:
[----:B------:R-:W-:Y:S01]  /*0580*/  IMAD R3, R2, 0x4, R9 ;  /* 0x0000000402037824 */ /* 0x000fe200078e0209 */
[----:B------:R-:W-:Y:S04]  /*0590*/  BSSY.RECONVERGENT B1, `(.L_x_188) ;  /* 0x0000014000017945 */ /* 0x000fe80003800200 */
[----:B------:R-:W-:Y:S04]  /*05a0*/  LDS R4, [R3+-0x800] ;  /* 0xfff8000003047984 */ /* 0x000fe80000000800 */
[----:B------:R-:W0:Y:S02]  /*05b0*/  LDS R5, [R3] ;  /* 0x0000000003057984 */ /* 0x000e240000000800 */
[----:B0-----:R-:W-:-:S13]  /*05c0*/  ISETP.GT.AND P0, PT, R4, R5, PT ;  /* 0x000000050400720c */ /* 0x001fda0003f04270 */
[----:B------:R-:W-:Y:S05]  /*05d0*/  @!P0 BRA `(.L_x_189) ;  /* 0x00000000003c8947 */ /* 0x000fea0003800000 */
[----:B------:R-:W-:Y:S01]  /*05e0*/  IMAD.MOV.U32 R6, RZ, RZ, R4 ;  /* 0x000000ffff067224 */ /* 0x000fe200078e0004 */
[----:B------:R-:W-:Y:S01]  /*05f0*/  IADD3 R4, PT, PT, R3, -0x800, RZ ;  /* 0xfffff80003047810 */ /* 0x000fe20007ffe0ff */
[----:B------:R-:W-:-:S07]  /*0600*/  IMAD.MOV.U32 R7, RZ, RZ, R2 ;  /* 0x000000ffff077224 */ /* 0x000fce00078e0002 */
.L_x_190:
        /* <DEDUP_REMOVED lines=12> */
.L_x_189:
[----:B------:R-:W-:Y:S05]  /*06d0*/  BSYNC.RECONVERGENT B1 ;  /* 0x0000000000017941 */ /* 0x000fea0003800200 */
.L_x_188:
[----:B------:R-:W0:Y:S01]  /*06e0*/  LDCU UR4, c[0x0][0x38c] ;  /* 0x00007180ff0477ac */ /* 0x000e220008000800 */
[----:B------:R-:W-:Y:S02]  /*06f0*/  VIADD R2, R2, 0x200 ;  /* 0x0000020002027836 */ /* 0x000fe40000000000 */
[----:B0-----:R-:W-:-:S05]  /*0700*/  IMAD.U32 R3, RZ, RZ, UR4 ;  /* 0x00000004ff037e24 */ /* 0x001fca000f8e00ff */
[----:B------:R-:W-:-:S13]  /*0710*/  ISETP.GE.AND P0, PT, R2, R3, PT ;  /* 0x000000030200720c */ /* 0x000fda0003f06270 */
[----:B------:R-:W-:Y:S05]  /*0720*/  @!P0 BRA `(.L_x_191) ;  /* 0xfffffffc00948947 */ /* 0x000fea000383ffff */
.L_x_187:
[----:B------:R-:W-:Y:S05]  /*0730*/  BSYNC.RECONVERGENT B0 ;  /* 0x0000000000007941 */ /* 0x000fea0003800200 */
.L_x_186:
        /* <DEDUP_REMOVED lines=9> */
.L_x_197:
[----:B------:R-:W-:Y:S01]  /*07d0*/  LEA R3, R2, R9, 0x2 ;  /* 0x0000000902037211 */ /* 0x000fe200078e10ff */
        /* <DEDUP_REMOVED lines=8> */
.L_x_196:
        /* <DEDUP_REMOVED lines=12> */
.L_x_195:
[----:B------:R-:W-:Y:S05]  /*0920*/  BSYNC.RECONVERGENT B1 ;  /* 0x0000000000017941 */ /* 0x000fea0003800200 */
.L_x_194:
[----:B------:R-:W0:Y:S01]  /*0930*/  LDCU UR4, c[0x0][0x38c] ;  /* 0x00007180ff0477ac */ /* 0x000e220008000800 */
[----:B------:R-:W-:Y:S01]  /*0940*/  VIADD R2, R2, 0x100 ;  /* 0x0000010002027836 */ /* 0x000fe20000000000 */
[----:B0-----:R-:W-:-:S04]  /*0950*/  MOV R3, UR4 ;  /* 0x0000000400037c02 */ /* 0x001fc80008000f00 */
[----:B------:R-:W-:-:S13]  /*0960*/  ISETP.GE.AND P0, PT, R2, R3, PT ;  /* 0x000000030200720c */ /* 0x000fda0003f06270 */
[----:B------:R-:W-:Y:S05]  /*0970*/  @!P0 BRA `(.L_x_197) ;  /* 0xfffffffc00948947 */ /* 0x000fea000383ffff */
.L_x_193:
[----:B------:R-:W-:Y:S05]  /*0980*/  BSYNC.RECONVERGENT B0 ;  /* 0x0000000000007941 */ /* 0x000fea0003800200 */
.L_x_192:
        /* <DEDUP_REMOVED lines=9> */
.L_x_203:
        /* <DEDUP_REMOVED lines=9> */
.L_x_202:
        /* <DEDUP_REMOVED lines=12> */
.L_x_201:
[----:B------:R-:W-:Y:S05]  /*0b70*/  BSYNC.RECONVERGENT B1 ;  /* 0x0000000000017941 */ /* 0x000fea0003800200 */
.L_x_200:
[----:B------:R-:W0:Y:S01]  /*0b80*/  LDCU UR4, c[0x0][0x38c] ;  /* 0x00007180ff0477ac */ /* 0x000e220008000800 */
[----:B------:R-:W-:Y:S02]  /*0b90*/  VIADD R2, R2, 0x80 ;  /* 0x0000008002027836 */ /* 0x000fe40000000000 */
[----:B0-----:R-:W-:-:S05]  /*0ba0*/  IMAD.U32 R3, RZ, RZ, UR4 ;  /* 0x00000004ff037e24 */ /* 0x001fca000f8e00ff */
[----:B------:R-:W-:-:S13]  /*0bb0*/  ISETP.GE.AND P0, PT, R2, R3, PT ;  /* 0x000000030200720c */ /* 0x000fda0003f06270 */
[----:B------:R-:W-:Y:S05]  /*0bc0*/  @!P0 BRA `(.L_x_203) ;  /* 0xfffffffc00948947 */ /* 0x000fea000383ffff */
.L_x_199:
[----:B------:R-:W-:Y:S05]  /*0bd0*/  BSYNC.RECONVERGENT B0 ;  /* 0x0000000000007941 */ /* 0x000fea0003800200 */
.L_x_198:
        /* <DEDUP_REMOVED lines=9> */
.L_x_209:
        /* <DEDUP_REMOVED lines=9> */
.L_x_208:
        /* <DEDUP_REMOVED lines=12> */
.L_x_207:
[----:B------:R-:W-:Y:S05]  /*0dc0*/  BSYNC.RECONVERGENT B1 ;  /* 0x0000000000017941 */ /* 0x000fea0003800200 */
.L_x_206:
[----:B------:R-:W0:Y:S01]  /*0dd0*/  LDCU UR4, c[0x0][0x38c] ;  /* 0x00007180ff0477ac */ /* 0x000e220008000800 */
[----:B------:R-:W-:Y:S02]  /*0de0*/  VIADD R2, R2, 0x40 ;  /* 0x0000004002027836 */ /* 0x000fe40000000000 */
[----:B0-----:R-:W-:-:S05]  /*0df0*/  IMAD.U32 R3, RZ, RZ, UR4 ;  /* 0x00000004ff037e24 */ /* 0x001fca000f8e00ff */
[----:B------:R-:W-:-:S13]  /*0e00*/  ISETP.GE.AND P0, PT, R2, R3, PT ;  /* 0x000000030200720c */ /* 0x000fda0003f06270 */
[----:B------:R-:W-:Y:S05]  /*0e10*/  @!P0 BRA `(.L_x_209) ;  /* 0xfffffffc00948947 */ /* 0x000fea000383ffff */
.L_x_205:
[----:B------:R-:W-:Y:S05]  /*0e20*/  BSYNC.RECONVERGENT B0 ;  /* 0x0000000000007941 */ /* 0x000fea0003800200 */
.L_x_204:
        /* <DEDUP_REMOVED lines=9> */
.L_x_215:
        /* <DEDUP_REMOVED lines=9> */
.L_x_214:
        /* <DEDUP_REMOVED lines=12> */
.L_x_213:
[----:B------:R-:W-:Y:S05]  /*1010*/  BSYNC.RECONVERGENT B1 ;  /* 0x0000000000017941 */ /* 0x000fea0003800200 */
.L_x_212:
[----:B------:R-:W0:Y:S01]  /*1020*/  LDCU UR4, c[0x0][0x38c] ;  /* 0x00007180ff0477ac */ /* 0x000e220008000800 */
[----:B------:R-:W-:Y:S02]  /*1030*/  VIADD R2, R2, 0x20 ;  /* 0x0000002002027836 */ /* 0x000fe40000000000 */
[----:B0-----:R-:W-:-:S05]  /*1040*/  IMAD.U32 R3, RZ, RZ, UR4 ;  /* 0x00000004ff037e24 */ /* 0x001fca000f8e00ff */
[----:B------:R-:W-:-:S13]  /*1050*/  ISETP.GE.AND P0, PT, R2, R3, PT ;  /* 0x000000030200720c */ /* 0x000fda0003f06270 */
[----:B------:R-:W-:Y:S05]  /*1060*/  @!P0 BRA `(.L_x_215) ;  /* 0xfffffffc00948947 */ /* 0x000fea000383ffff */
.L_x_211:
[----:B------:R-:W-:Y:S05]  /*1070*/  BSYNC.RECONVERGENT B0 ;  /* 0x0000000000007941 */ /* 0x000fea0003800200 */
.L_x_210:
[----:B------:R-:W-:Y:S01]  /*1080*/  IADD3 R2, PT, PT, R0, 0x10, RZ ;  /* 0x0000001000027810 */ /* 0x000fe20007ffe0ff */
[----:B------:R-:W-:Y:S03]  /*1090*/  BAR.SYNC.DEFER_BLOCKING 0x0 ;  /* 0x0000000000007b1d */ /* 0x000fe60000010000 */
[----:B------:R-:W-:-:S03]  /*10a0*/  ISETP.GE.AND P0, PT, R2, R3, PT ;  /* 0x000000030200720c */ /* 0x000fc60003f06270 */
[----:B------:R-:W-:Y:S01]  /*10b0*/  BSSY.RECONVERGENT B0, `(.L_x_216) ;  /* 0x0000021000007945 */ /* 0x000fe20003800200 */
[----:B------:R-:W-:-:S13]  /*10c0*/  ISETP.GT.U32.OR P0, PT, R0, 0xf, P0 ;  /* 0x0000000f0000780c */ /* 0x000fda0000704470 */
[----:B------:R-:W-:Y:S05]  /*10d0*/  @P0 BRA `(.L_x_217) ;  /* 0x0000000000780947 */ /* 0x000fea0003800000 */
[----:B01----:R-:W0:Y:S01]  /*10e0*/  S2R R4, SR_CgaCtaId ;  /* 0x0000000000047919 */ /* 0x003e220000008800 */
[----:B------:R-:W-:-:S04]  /*10f0*/  MOV R3, 0x400 ;  /* 0x0000040000037802 */ /* 0x000fc80000000f00 */
[----:B0-----:R-:W-:-:S07]  /*1100*/  LEA R9, R4, R3, 0x18 ;  /* 0x0000000304097211 */ /* 0x001fce00078ec0ff */
.L_x_221:
        /* <DEDUP_REMOVED lines=9> */
.L_x_220:
        /* <DEDUP_REMOVED lines=12> */
.L_x_219:
[----:B------:R-:W-:Y:S05]  /*1260*/  BSYNC.RECONVERGENT B1 ;  /* 0x0000000000017941 */ /* 0x000fea0003800200 */
.L_x_218:
[----:B------:R-:W0:Y:S01]  /*1270*/  LDCU UR4, c[0x0][0x38c] ;  /* 0x00007180ff0477ac */ /* 0x000e220008000800 */
[----:B------:R-:W-:Y:S02]  /*1280*/  VIADD R2, R2, 0x10 ;  /* 0x0000001002027836 */ /* 0x000fe40000000000 */
[----:B0-----:R-:W-:-:S05]  /*1290*/  IMAD.U32 R3, RZ, RZ, UR4 ;  /* 0x00000004ff037e24 */ /* 0x001fca000f8e00ff */
[----:B------:R-:W-:-:S13]  /*12a0*/  ISETP.GE.AND P0, PT, R2, R3, PT ;  /* 0x000000030200720c */ /* 0x000fda0003f06270 */
[----:B------:R-:W-:Y:S05]  /*12b0*/  @!P0 BRA `(.L_x_221) ;  /* 0xfffffffc00948947 */ /* 0x000fea000383ffff */
.L_x_217:
[----:B------:R-:W-:Y:S05]  /*12c0*/  BSYNC.RECONVERGENT B0 ;  /* 0x0000000000007941 */ /* 0x000fea0003800200 */
.L_x_216:
        /* <DEDUP_REMOVED lines=9> */
.L_x_227:
        /* <DEDUP_REMOVED lines=9> */
.L_x_226:
        /* <DEDUP_REMOVED lines=12> */
.L_x_225:
[----:B------:R-:W-:Y:S05]  /*14b0*/  BSYNC.RECONVERGENT B1 ;  /* 0x0000000000017941 */ /* 0x000fea0003800200 */
.L_x_224:
[----:B------:R-:W0:Y:S01]  /*14c0*/  LDCU UR4, c[0x0][0x38c] ;  /* 0x00007180ff0477ac */ /* 0x000e220008000800 */
[----:B------:R-:W-:Y:S02]  /*14d0*/  VIADD R2, R2, 0x8 ;  /* 0x0000000802027836 */ /* 0x000fe40000000000 */
[----:B0-----:R-:W-:-:S05]  /*14e0*/  IMAD.U32 R3, RZ, RZ, UR4 ;  /* 0x00000004ff037e24 */ /* 0x001fca000f8e00ff */
[----:B------:R-:W-:-:S13]  /*14f0*/  ISETP.GE.AND P0, PT, R2, R3, PT ;  /* 0x000000030200720c */ /* 0x000fda0003f06270 */
[----:B------:R-:W-:Y:S05]  /*1500*/  @!P0 BRA `(.L_x_227) ;  /* 0xfffffffc00948947 */ /* 0x000fea000383ffff */
.L_x_223:
[----:B------:R-:W-:Y:S05]  /*1510*/  BSYNC.RECONVERGENT B0 ;  /* 0x0000000000007941 */ /* 0x000fea0003800200 */
.L_x_222:
        /* <DEDUP_REMOVED lines=9> */
.L_x_233:
[----:B------:R-:W-:Y:S01]  /*15b0*/  IMAD R3, R2, 0x4, R9 ;  /* 0x0000000402037824 */ /* 0x000fe200078e0209 */
[----:B------:R-:W-:Y:S04]  /*15c0*/  BSSY.RECONVERGENT B1, `(.L_x_230) ;  /* 0x0000014000017945 */ /* 0x000fe80003800200 */
[----:B------:R-:W-:Y:S04]  /*15d0*/  LDS R4, [R3+-0x10] ;  /* 0xfffff00003047984 */ /* 0x000fe80000000800 */
[----:B------:R-:W0:Y:S02]  /*15e0*/  LDS R5, [R3] ;  /* 0x0000000003057984 */ /* 0x000e240000000800 */
[----:B0-----:R-:W-:-:S13]  /*15f0*/  ISETP.GT.AND P0, PT, R4, R5, PT ;  /* 0x000000050400720c */ /* 0x001fda0003f04270 */
[----:B------:R-:W-:Y:S05]  /*1600*/  @!P0 BRA `(.L_x_231) ;  /* 0x00000000003c8947 */ /* 0x000fea0003800000 */
[----:B------:R-:W-:Y:S01]  /*1610*/  MOV R6, R4 ;  /* 0x0000000400067202 */ /* 0x000fe20000000f00 */
[----:B------:R-:W-:Y:S02]  /*1620*/  VIADD R4, R3, 0xfffffff0 ;  /* 0xfffffff003047836 */ /* 0x000fe40000000000 */
[----:B------:R-:W-:-:S07]  /*1630*/  IMAD.MOV.U32 R7, RZ, RZ, R2 ;  /* 0x000000ffff077224 */ /* 0x000fce00078e0002 */
.L_x_232:
        /* <DEDUP_REMOVED lines=12> */
.L_x_231:
[----:B------:R-:W-:Y:S05]  /*1700*/  BSYNC.RECONVERGENT B1 ;  /* 0x0000000000017941 */ /* 0x000fea0003800200 */
.L_x_230:
[----:B------:R-:W0:Y:S01]  /*1710*/  LDCU UR4, c[0x0][0x38c] ;  /* 0x00007180ff0477ac */ /* 0x000e220008000800 */
[----:B------:R-:W-:Y:S01]  /*1720*/  VIADD R2, R2, 0x4 ;  /* 0x0000000402027836 */ /* 0x000fe20000000000 */
[----:B0-----:R-:W-:-:S04]  /*1730*/  MOV R3, UR4 ;  /* 0x0000000400037c02 */ /* 0x001fc80008000f00 */
[----:B------:R-:W-:-:S13]  /*1740*/  ISETP.GE.AND P0, PT, R2, R3, PT ;  /* 0x000000030200720c */ /* 0x000fda0003f06270 */
[----:B------:R-:W-:Y:S05]  /*1750*/  @!P0 BRA `(.L_x_233) ;  /* 0xfffffffc00948947 */ /* 0x000fea000383ffff */
.L_x_229:
[----:B------:R-:W-:Y:S05]  /*1760*/  BSYNC.RECONVERGENT B0 ;  /* 0x0000000000007941 */ /* 0x000fea0003800200 */
.L_x_228:
        /* <DEDUP_REMOVED lines=9> */
.L_x_239:
        /* <DEDUP_REMOVED lines=9> */
.L_x_238:
        /* <DEDUP_REMOVED lines=12> */
.L_x_237:
[----:B------:R-:W-:Y:S05]  /*1950*/  BSYNC.RECONVERGENT B1 ;  /* 0x0000000000017941 */ /* 0x000fea0003800200 */
.L_x_236:
[----:B------:R-:W0:Y:S01]  /*1960*/  LDCU UR4, c[0x0][0x38c] ;  /* 0x00007180ff0477ac */ /* 0x000e220008000800 */
[----:B------:R-:W-:Y:S02]  /*1970*/  VIADD R2, R2, 0x2 ;  /* 0x0000000202027836 */ /* 0x000fe40000000000 */
[----:B0-----:R-:W-:-:S05]  /*1980*/  IMAD.U32 R3, RZ, RZ, UR4 ;  /* 0x00000004ff037e24 */ /* 0x001fca000f8e00ff */
[----:B------:R-:W-:-:S13]  /*1990*/  ISETP.GE.AND P0, PT, R2, R3, PT ;  /* 0x000000030200720c */ /* 0x000fda0003f06270 */
[----:B------:R-:W-:Y:S05]  /*19a0*/  @!P0 BRA `(.L_x_239) ;  /* 0xfffffffc00948947 */ /* 0x000fea000383ffff */
.L_x_235:
[----:B------:R-:W-:Y:S05]  /*19b0*/  BSYNC.RECONVERGENT B0 ;  /* 0x0000000000007941 */ /* 0x000fea0003800200 */
.L_x_234:
        /* <DEDUP_REMOVED lines=9> */
.L_x_244:
[----:B------:R-:W-:-:S09]  /*1a50*/  ULEA UR5, UR4, UR7, 0x2 ;  /* 0x0000000704057291 */ /* 0x000fd2000f8e10ff */
[----:B------:R-:W-:Y:S04]  /*1a60*/  LDS R2, [UR5+-0x4] ;  /* 0xfffffc05ff027984 */ /* 0x000fe80008000800 */
[----:B------:R-:W2:Y:S02]  /*1a70*/  LDS R3, [UR5] ;  /* 0x00000005ff037984 */ /* 0x000ea40008000800 */
[----:B--2---:R-:W-:-:S13]  /*1a80*/  ISETP.GT.AND P0, PT, R2, R3, PT ;  /* 0x000000030200720c */ /* 0x004fda0003f04270 */
[----:B------:R-:W-:Y:S05]  /*1a90*/  @!P0 BRA `(.L_x_242) ;  /* 0x0000000000388947 */ /* 0x000fea0003800000 */
[----:B------:R-:W-:Y:S01]  /*1aa0*/  UIADD3 UR8, UPT, UPT, UR5, -0x4, URZ ;  /* 0xfffffffc05087890 */ /* 0x000fe2000fffe0ff */
[----:B------:R-:W-:-:S11]  /*1ab0*/  UMOV UR6, UR4 ;  /* 0x0000000400067c82 */ /* 0x000fd60008000000 */
.L_x_243:
        /* <DEDUP_REMOVED lines=12> */
.L_x_242:
[----:B------:R-:W2:Y:S01]  /*1b80*/  LDCU UR5, c[0x0][0x38c] ;  /* 0x00007180ff0577ac */ /* 0x000ea20008000800 */
[----:B------:R-:W-:Y:S01]  /*1b90*/  UIADD3 UR4, UPT, UPT, UR4, 0x1, URZ ;  /* 0x0000000104047890 */ /* 0x000fe2000fffe0ff */
[----:B--2---:R-:W-:-:S05]  /*1ba0*/  IMAD.U32 R3, RZ, RZ, UR5 ;  /* 0x00000005ff037e24 */ /* 0x004fca000f8e00ff */
[----:B------:R-:W-:-:S13]  /*1bb0*/  ISETP.LE.AND P0, PT, R3, UR4, PT ;  /* 0x0000000403007c0c */ /* 0x000fda000bf03270 */
[----:B------:R-:W-:Y:S05]  /*1bc0*/  @!P0 BRA `(.L_x_244) ;  /* 0xfffffffc00a08947 */ /* 0x000fea000383ffff */
.L_x_241:
[----:B------:R-:W-:Y:S05]  /*1bd0*/  BSYNC.RECONVERGENT B0 ;  /* 0x0000000000007941 */ /* 0x000fea0003800200 */
.L_x_240:
[----:B------:R-:W-:Y:S01]  /*1be0*/  BAR.SYNC.DEFER_BLOCKING 0x0 ;  /* 0x0000000000007b1d */ /* 0x000fe20000010000 */
[----:B------:R-:W-:-:S13]  /*1bf0*/  ISETP.GT.AND P0, PT, R3, 0x3ff, PT ;  /* 0x000003ff0300780c */ /* 0x000fda0003f04270 */
[----:B------:R-:W-:Y:S05]  /*1c00*/  @P0 BRA `(.L_x_245) ;  /* 0x0000000000380947 */ /* 0x000fea0003800000 */
[----:B------:R-:W2:Y:S01]  /*1c10*/  LDCU UR4, c[0x0][0x388] ;  /* 0x00007100ff0477ac */ /* 0x000ea20008000800 */
[----:B-1----:R-:W-:-:S05]  /*1c20*/  IMAD R7, R3, UR9, R0 ;  /* 0x0000000903077c24 */ /* 0x002fca000f8e0200 */
[----:B--2---:R-:W-:-:S04]  /*1c30*/  ISETP.GE.U32.AND P0, PT, R7, UR4, PT ;  /* 0x0000000407007c0c */ /* 0x004fc8000bf06070 */
[----:B------:R-:W-:-:S13]  /*1c40*/  ISETP.GE.U32.OR P0, PT, R0, R3, P0 ;  /* 0x000000030000720c */ /* 0x000fda0000706470 */
[----:B------:R-:W-:Y:S05]  /*1c50*/  @P0 EXIT ;  /* 0x000000000000094d */ /* 0x000fea0003800000 */
[----:B------:R-:W1:Y:S01]  /*1c60*/  S2UR UR5, SR_CgaCtaId ;  /* 0x00000000000579c3 */ /* 0x000e620000008800 */
[----:B------:R-:W-:-:S07]  /*1c70*/  UMOV UR4, 0x400 ;  /* 0x0000040000047882 */ /* 0x000fce0000000000 */
[----:B------:R-:W2:Y:S01]  /*1c80*/  LDC.64 R2, c[0x0][0x380] ;  /* 0x0000e000ff027b82 */ /* 0x000ea20000000a00 */
[----:B-1----:R-:W-:-:S06]  /*1c90*/  ULEA UR4, UR5, UR4, 0x18 ;  /* 0x0000000405047291 */ /* 0x002fcc000f8ec0ff */
[----:B------:R-:W-:Y:S01]  /*1ca0*/  LEA R0, R0, UR4, 0x2 ;  /* 0x0000000400007c11 */ /* 0x000fe2000f8e10ff */
[----:B--2---:R-:W-:-:S04]  /*1cb0*/  IMAD.WIDE.U32 R2, R7, 0x4, R2 ;  /* 0x0000000407027825 */ /* 0x004fc800078e0002 */
[----:B------:R-:W1:Y:S04]  /*1cc0*/  LDS R5, [R0] ;  /* 0x0000000000057984 */ /* 0x000e680000000800 */
[----:B-1----:R-:W-:Y:S01]  /*1cd0*/  STG.E desc[UR10][R2.64], R5 ;  /* 0x0000000502007986 */ /* 0x002fe2000c10190a */
[----:B------:R-:W-:Y:S05]  /*1ce0*/  EXIT ;  /* 0x000000000000794d */ /* 0x000fea0003800000 */
.L_x_245:
[----:B------:R-:W2:Y:S01]  /*1cf0*/  LDC R8, c[0x0][0x388] ;  /* 0x0000e200ff087b82 */ /* 0x000ea20000000800 */
[----:B------:R-:W-:-:S05]  /*1d00*/  IMAD R9, R3, UR9, R0 ;  /* 0x0000000903097c24 */ /* 0x000fca000f8e0200 */
[----:B--2---:R-:W-:-:S13]  /*1d10*/  ISETP.GE.AND P0, PT, R9, R8, PT ;  /* 0x000000080900720c */ /* 0x004fda0003f06270 */
[----:B------:R-:W-:Y:S05]  /*1d20*/  @P0 EXIT ;  /* 0x000000000000094d */ /* 0x000fea0003800000 */
[----:B------:R-:W2:Y:S01]  /*1d30*/  S2R R5, SR_CgaCtaId ;  /* 0x0000000000057919 */ /* 0x000ea20000008800 */
[----:B-1----:R-:W1:Y:S01]  /*1d40*/  LDC.64 R6, c[0x0][0x380] ;  /* 0x0000e000ff067b82 */ /* 0x002e620000000a00 */
[----:B------:R-:W-:-:S04]  /*1d50*/  MOV R2, 0x400 ;  /* 0x0000040000027802 */ /* 0x000fc80000000f00 */
[----:B--2---:R-:W-:-:S07]  /*1d60*/  LEA R13, R5, R2, 0x18 ;  /* 0x00000002050d7211 */ /* 0x004fce00078ec0ff */
.L_x_246:
[----:B------:R-:W-:Y:S02]  /*1d70*/  IMAD R2, R0, 0x4, R13 ;  /* 0x0000000400027824 */ /* 0x000fe400078e020d */
[----:B012---:R-:W-:-:S03]  /*1d80*/  IMAD.WIDE R4, R9, 0x4, R6 ;  /* 0x0000000409047825 */ /* 0x007fc600078e0206 */
[----:B------:R-:W0:Y:S01]  /*1d90*/  LDS R11, [R2] ;  /* 0x00000000020b7984 */ /* 0x000e220000000800 */
[----:B------:R-:W-:-:S04]  /*1da0*/  VIADD R0, R0, 0x400 ;  /* 0x0000040000007836 */ /* 0x000fc80000000000 */
[----:B------:R-:W-:Y:S01]  /*1db0*/  IMAD R9, R3, UR9, R0 ;  /* 0x0000000903097c24 */ /* 0x000fe2000f8e0200 */
[----:B------:R-:W-:-:S04]  /*1dc0*/  ISETP.GE.AND P0, PT, R0, R3, PT ;  /* 0x000000030000720c */ /* 0x000fc80003f06270 */
[----:B------:R-:W-:Y:S01]  /*1dd0*/  ISETP.LT.AND P1, PT, R9, R8, PT ;  /* 0x000000080900720c */ /* 0x000fe20003f21270 */
[----:B0-----:R2:W-:-:S12]  /*1de0*/  STG.E desc[UR10][R4.64], R11 ;  /* 0x0000000b04007986 */ /* 0x0015d8000c10190a */
[----:B------:R-:W-:Y:S05]  /*1df0*/  @!P0 BRA P1, `(.L_x_246) ;  /* 0xfffffffc00dc8947 */ /* 0x000fea000083ffff */
[----:B------:R-:W-:Y:S05]  /*1e00*/  EXIT ;  /* 0x000000000000794d */ /* 0x000fea0003800000 */
.L_x_247:
        /* <DEDUP_REMOVED lines=15> */
.L_x_265:


//--------------------- .text._Z27parallel_transposition_sortPii --------------------------
	.section	.text._Z27parallel_transposition_sortPii,"ax",@progbits
	.align	128
        .global         _Z27parallel_transposition_sortPii
        .type           _Z27parallel_transposition_sortPii,@function
        .size           _Z27parallel_transposition_sortPii,(.L_x_266 - _Z27parallel_transposition_sortPii)
        .other          _Z27parallel_transposition_sortPii,@"STO_CUDA_ENTRY STV_DEFAULT"
_Z27parallel_transposition_sortPii:
.text._Z27parallel_transposition_sortPii:
[----:B------:R-:W-:Y:S01]  /*0000*/  LDC R1, c[0x0][0x37c] ;  /* 0x0000df00ff017b82 */ /* 0x000fe20000000800 */
[----:B------:R-:W0:Y:S07]  /*0010*/  S2R R9, SR_TID.X ;  /* 0x0000000000097919 */ /* 0x000e2e0000002100 */
[----:B------:R-:W0:Y:S01]  /*0020*/  S2UR UR4, SR_CTAID.X ;  /* 0x00000000000479c3 */ /* 0x000e220000002500 */
[----:B------:R-:W1:Y:S01]  /*0030*/  LDCU UR6, c[0x0][0x388] ;  /* 0x00007100ff0677ac */ /* 0x000e620008000800 */
[----:B------:R-:W2:Y:S06]  /*0040*/  LDCU.64 UR8, c[0x0][0x358] ;  /* 0x00006b00ff0877ac */ /* 0x000eac0008000a00 */
[----:B------:R-:W0:Y:S08]  /*0050*/  LDC R8, c[0x0][0x360] ;  /* 0x0000d800ff087b82 */ /* 0x000e300000000800 */
[----:B------:R-:W3:Y:S01]  /*0060*/  LDC.64 R2, c[0x0][0x380] ;  /* 0x0000e000ff027b82 */ /* 0x000ee20000000a00 */
[----:B0-----:R-:W-:-:S05]  /*0070*/  IMAD R5, R8, UR4, R9 ;  /* 0x0000000408057c24 */ /* 0x001fca000f8e0209 */
[C---:B-1----:R-:W-:Y:S01]  /*0080*/  ISETP.GE.AND P0, PT, R5.reuse, UR6, PT ;  /* 0x0000000605007c0c */ /* 0x042fe2000bf06270 */
[----:B---3--:R-:W-:-:S12]  /*0090*/  IMAD.WIDE R2, R5, 0x4, R2 ;  /* 0x0000000405027825 */ /* 0x008fd800078e0202 */
[----:B--2---:R-:W2:Y:S01]  /*00a0*/  @!P0 LDG.E R7, desc[UR8][R2.64] ;  /* 0x0000000802078981 */ /* 0x004ea2000c1e1900 */
[----:B------:R-:W0:Y:S01]  /*00b0*/  S2UR UR5, SR_CgaCtaId ;  /* 0x00000000000579c3 */ /* 0x000e220000008800 */
[----:B------:R-:W-:Y:S01]  /*00c0*/  UMOV UR4, 0x400 ;  /* 0x0000040000047882 */ /* 0x000fe20000000000 */
[----:B------:R-:W-:Y:S01]  /*00d0*/  VIADD R4, R8, 0xffffffff ;  /* 0xffffffff08047836 */ /* 0x000fe20000000000 */
[----:B------:R-:W-:Y:S01]  /*00e0*/  BSSY B0, `(.L_x_248) ;  /* 0x0000048000007945 */ /* 0x000fe20003800000 */
[----:B0-----:R-:W-:-:S06]  /*00f0*/  ULEA UR4, UR5, UR4, 0x18 ;  /* 0x0000000405047291 */ /* 0x001fcc000f8ec0ff */
[----:B------:R-:W-:Y:S01]  /*0100*/  LEA R0, R9, UR4, 0x2 ;  /* 0x0000000409007c11 */ /* 0x000fe2000f8e10ff */
[----:B------:R-:W-:-:S04]  /*0110*/  UIADD3 UR4, UPT, UPT, UR6, -0x1, URZ ;  /* 0xffffffff06047890 */ /* 0x000fc8000fffe0ff */
[----:B--2---:R0:W-:Y:S02]  /*0120*/  @!P0 STS [R0], R7 ;  /* 0x0000000700008388 */ /* 0x0041e40000000800 */
[----:B------:R-:W-:-:S04]  /*0130*/  ISETP.GE.AND P0, PT, R5, UR4, PT ;  /* 0x0000000405007c0c */ /* 0x000fc8000bf06270 */
[----:B------:R-:W-:-:S13]  /*0140*/  ISETP.GE.U32.OR P0, PT, R9, R4, P0 ;  /* 0x000000040900720c */ /* 0x000fda0000706470 */
[----:B0-----:R-:W-:Y:S05]  /*0150*/  @P0 BRA `(.L_x_249) ;  /* 0x0000000400000947 */ /* 0x001fea0003800000 */
[C---:B------:R-:W-:Y:S02]  /*0160*/  ISETP.GE.U32.AND P0, PT, R8.reuse, 0x4, PT ;  /* 0x000000040800780c */ /* 0x040fe40003f06070 */
[----:B------:R-:W-:Y:S02]  /*0170*/  LOP3.LUT R4, R9, 0x1, RZ, 0xc0, !PT ;  /* 0x0000000109047812 */ /* 0x000fe400078ec0ff */
[----:B------:R-:W-:-:S09]  /*0180*/  LOP3.LUT R6, R8, 0x3, RZ, 0xc0, !PT ;  /* 0x0000000308067812 */ /* 0x000fd200078ec0ff */
[----:B------:R-:W-:Y:S05]  /*0190*/  @!P0 BRA `(.L_x_250) ;  /* 0x0000000000ac8947 */ /* 0x000fea0003800000 */
[----:B------:R-:W-:Y:S02]  /*01a0*/  LOP3.LUT R7, R8, 0xfffffffc, RZ, 0xc0, !PT ;  /* 0xfffffffc08077812 */ /* 0x000fe400078ec0ff */
[----:B------:R-:W-:-:S03]  /*01b0*/  ISETP.NE.AND P1, PT, R4, RZ, PT ;  /* 0x000000ff0400720c */ /* 0x000fc60003f25270 */
[----:B------:R-:W-:-:S10]  /*01c0*/  IMAD.MOV R7, RZ, RZ, -R7 ;  /* 0x000000ffff077224 */ /* 0x000fd400078e0a07 */
.L_x_258:
[----:B------:R-:W-:Y:S01]  /*01d0*/  ISETP.NE.AND P0, PT, R4, RZ, PT ;  /* 0x000000ff0400720c */ /* 0x000fe20003f05270 */
[----:B0123--:R-:W-:-:S12]  /*01e0*/  @P1 BRA `(.L_x_251) ;  /* 0x0000000000141947 */ /* 0x00ffd80003800000 */
[----:B------:R-:W-:Y:S04]  /*01f0*/  LDS R9, [R0] ;  /* 0x0000000000097984 */ /* 0x000fe80000000800 */
[----:B------:R-:W0:Y:S02]  /*0200*/  LDS R8, [R0+0x4] ;  /* 0x0000040000087984 */ /* 0x000e240000000800 */
[----:B0-----:R-:W-:-:S13]  /*0210*/  ISETP.GT.AND P1, PT, R9, R8, PT ;  /* 0x000000080900720c */ /* 0x001fda0003f24270 */
[----:B------:R0:W-:Y:S04]  /*0220*/  @P1 STS [R0], R8 ;  /* 0x0000000800001388 */ /* 0x0001e80000000800 */
[----:B------:R0:W-:Y:S02]  /*0230*/  @P1 STS [R0+0x4], R9 ;  /* 0x0000040900001388 */ /* 0x0001e40000000800 */
.L_x_251:
[----:B------:R-:W-:Y:S05]  /*0240*/  WARPSYNC.ALL ;  /* 0x0000000000007948 */ /* 0x000fea0003800000 */
[----:B------:R-:W-:Y:S01]  /*0250*/  BAR.SYNC.DEFER_BLOCKING 0x0 ;  /* 0x0000000000007b1d */ /* 0x000fe20000010000 */
[----:B------:R-:W-:-:S05]  /*0260*/  ISETP.NE.AND P1, PT, R4, RZ, PT ;  /* 0x000000ff0400720c */ /* 0x000fca0003f25270 */
[----:B------:R-:W-:Y:S04]  /*0270*/  BSSY.RECONVERGENT B1, `(.L_x_252) ;  /* 0x0000007000017945 */ /* 0x000fe80003800200 */
[----:B------:R-:W-:Y:S05]  /*0280*/  @!P0 BRA `(.L_x_253) ;  /* 0x0000000000148947 */ /* 0x000fea0003800000 */
[----:B0-----:R-:W-:Y:S04]  /*0290*/  LDS R9, [R0] ;  /* 0x0000000000097984 */ /* 0x001fe80000000800 */
[----:B------:R-:W0:Y:S02]  /*02a0*/  LDS R8, [R0+0x4] ;  /* 0x0000040000087984 */ /* 0x000e240000000800 */
[----:B0-----:R-:W-:-:S13]  /*02b0*/  ISETP.GT.AND P2, PT, R9, R8, PT ;  /* 0x000000080900720c */ /* 0x001fda0003f44270 */
[----:B------:R1:W-:Y:S04]  /*02c0*/  @P2 STS [R0], R8 ;  /* 0x0000000800002388 */ /* 0x0003e80000000800 */
[----:B------:R1:W-:Y:S02]  /*02d0*/  @P2 STS [R0+0x4], R9 ;  /* 0x0000040900002388 */ /* 0x0003e40000000800 */
.L_x_253:
[----:B------:R-:W-:Y:S05]  /*02e0*/  BSYNC.RECONVERGENT B1 ;  /* 0x0000000000017941 */ /* 0x000fea0003800200 */
.L_x_252:
[----:B------:R-:W-:Y:S06]  /*02f0*/  BAR.SYNC.DEFER_BLOCKING 0x0 ;  /* 0x0000000000007b1d */ /* 0x000fec0000010000 */
[----:B------:R-:W-:Y:S04]  /*0300*/  BSSY.RECONVERGENT B1, `(.L_x_254) ;  /* 0x0000007000017945 */ /* 0x000fe80003800200 */
[----:B------:R-:W-:Y:S05]  /*0310*/  @P1 BRA `(.L_x_255) ;  /* 0x0000000000141947 */ /* 0x000fea0003800000 */
[----:B01----:R-:W-:Y:S04]  /*0320*/  LDS R9, [R0] ;  /* 0x0000000000097984 */ /* 0x003fe80000000800 */
[----:B------:R-:W0:Y:S02]  /*0330*/  LDS R8, [R0+0x4] ;  /* 0x0000040000087984 */ /* 0x000e240000000800 */
[----:B0-----:R-:W-:-:S13]  /*0340*/  ISETP.GT.AND P2, PT, R9, R8, PT ;  /* 0x000000080900720c */ /* 0x001fda0003f44270 */
[----:B------:R2:W-:Y:S04]  /*0350*/  @P2 STS [R0], R8 ;  /* 0x0000000800002388 */ /* 0x0005e80000000800 */
[----:B------:R2:W-:Y:S02]  /*0360*/  @P2 STS [R0+0x4], R9 ;  /* 0x0000040900002388 */ /* 0x0005e40000000800 */
.L_x_255:
[----:B------:R-:W-:Y:S05]  /*0370*/  BSYNC.RECONVERGENT B1 ;  /* 0x0000000000017941 */ /* 0x000fea0003800200 */
.L_x_254:
[----:B------:R-:W-:Y:S01]  /*0380*/  VIADD R7, R7, 0x4 ;  /* 0x0000000407077836 */ /* 0x000fe20000000000 */
[----:B------:R-:W-:Y:S04]  /*0390*/  BAR.SYNC.DEFER_BLOCKING 0x0 ;  /* 0x0000000000007b1d */ /* 0x000fe80000010000 */
[----:B------:R-:W-:Y:S02]  /*03a0*/  ISETP.NE.AND P2, PT, R7, RZ, PT ;  /* 0x000000ff0700720c */ /* 0x000fe40003f45270 */
[----:B------:R-:W-:Y:S04]  /*03b0*/  BSSY.RECONVERGENT B1, `(.L_x_256) ;  /* 0x0000007000017945 */ /* 0x000fe80003800200 */
[----:B------:R-:W-:Y:S07]  /*03c0*/  @!P0 BRA `(.L_x_257) ;  /* 0x0000000000148947 */ /* 0x000fee0003800000 */
[----:B012---:R-:W-:Y:S04]  /*03d0*/  LDS R9, [R0] ;  /* 0x0000000000097984 */ /* 0x007fe80000000800 */
[----:B------:R-:W0:Y:S02]  /*03e0*/  LDS R8, [R0+0x4] ;  /* 0x0000040000087984 */ /* 0x000e240000000800 */
[----:B0-----:R-:W-:-:S13]  /*03f0*/  ISETP.GT.AND P0, PT, R9, R8, PT ;  /* 0x000000080900720c */ /* 0x001fda0003f04270 */
[----:B------:R3:W-:Y:S04]  /*0400*/  @P0 STS [R0], R8 ;  /* 0x0000000800000388 */ /* 0x0007e80000000800 */
[----:B------:R3:W-:Y:S02]  /*0410*/  @P0 STS [R0+0x4], R9 ;  /* 0x0000040900000388 */ /* 0x0007e40000000800 */
.L_x_257:
[----:B------:R-:W-:Y:S05]  /*0420*/  BSYNC.RECONVERGENT B1 ;  /* 0x0000000000017941 */ /* 0x000fea0003800200 */
.L_x_256:
[----:B------:R-:W-:Y:S06]  /*0430*/  BAR.SYNC.DEFER_BLOCKING 0x0 ;  /* 0x0000000000007b1d */ /* 0x000fec0000010000 */
[----:B------:R-:W-:Y:S05]  /*0440*/  @P2 BRA `(.L_x_258) ;  /* 0xfffffffc00602947 */ /* 0x000fea000383ffff */
.L_x_250:
[----:B------:R-:W-:-:S13]  /*0450*/  ISETP.NE.AND P0, PT, R6, RZ, PT ;  /* 0x000000ff0600720c */ /* 0x000fda0003f05270 */
[----:B------:R-:W-:Y:S05]  /*0460*/  @!P0 BRA `(.L_x_249) ;  /* 0x00000000003c8947 */ /* 0x000fea0003800000 */
[----:B------:R-:W-:Y:S02]  /*0470*/  IMAD.MOV R6, RZ, RZ, -R6 ;  /* 0x000000ffff067224 */ /* 0x000fe400078e0a06 */
[----:B------:R-:W-:-:S07]  /*0480*/  IMAD.MOV.U32 R7, RZ, RZ, RZ ;  /* 0x000000ffff077224 */ /* 0x000fce00078e00ff */
.L_x_260:
[----:B------:R-:W-:-:S13]  /*0490*/  ISETP.NE.AND P0, PT, R4, R7, PT ;  /* 0x000000070400720c */ /* 0x000fda0003f05270 */
[----:B----4-:R-:W-:Y:S05]  /*04a0*/  @P0 BRA `(.L_x_259) ;  /* 0x0000000000140947 */ /* 0x010fea0003800000 */
[----:B0123--:R-:W-:Y:S04]  /*04b0*/  LDS R9, [R0] ;  /* 0x0000000000097984 */ /* 0x00ffe80000000800 */
[----:B------:R-:W0:Y:S02]  /*04c0*/  LDS R8, [R0+0x4] ;  /* 0x0000040000087984 */ /* 0x000e240000000800 */
[----:B0-----:R-:W-:-:S13]  /*04d0*/  ISETP.GT.AND P0, PT, R9, R8, PT ;  /* 0x000000080900720c */ /* 0x001fda0003f04270 */
[----:B------:R4:W-:Y:S04]  /*04e0*/  @P0 STS [R0], R8 ;  /* 0x0000000800000388 */ /* 0x0009e80000000800 */
[----:B------:R4:W-:Y:S02]  /*04f0*/  @P0 STS [R0+0x4], R9 ;  /* 0x0000040900000388 */ /* 0x0009e40000000800 */
.L_x_259:
[----:B------:R-:W-:Y:S01]  /*0500*/  VIADD R6, R6, 0x1 ;  /* 0x0000000106067836 */ /* 0x000fe20000000000 */
[----:B------:R-:W-:Y:S05]  /*0510*/  WARPSYNC.ALL ;  /* 0x0000000000007948 */ /* 0x000fea0003800000 */
[----:B------:R-:W-:Y:S01]  /*0520*/  BAR.SYNC.DEFER_BLOCKING 0x0 ;  /* 0x0000000000007b1d */ /* 0x000fe20000010000 */
[----:B------:R-:W-:Y:S02]  /*0530*/  ISETP.NE.AND P0, PT, R6, RZ, PT ;  /* 0x000000ff0600720c */ /* 0x000fe40003f05270 */
[----:B------:R-:W-:-:S11]  /*0540*/  LOP3.LUT R7, R7, 0x1, RZ, 0x3c, !PT ;  /* 0x0000000107077812 */ /* 0x000fd600078e3cff */
[----:B------:R-:W-:Y:S05]  /*0550*/  @P0 BRA `(.L_x_260) ;  /* 0xfffffffc00cc0947 */ /* 0x000fea000383ffff */
.L_x_249:
[----:B------:R-:W-:Y:S05]  /*0560*/  BSYNC B0 ;  /* 0x0000000000007941 */ /* 0x000fea0003800000 */
.L_x_248:
[----:B------:R-:W5:Y:S02]  /*0570*/  LDCU UR4, c[0x0][0x388] ;  /* 0x00007100ff0477ac */ /* 0x000f640008000800 */
[----:B-----5:R-:W-:-:S13]  /*0580*/  ISETP.GE.AND P0, PT, R5, UR4, PT ;  /* 0x0000000405007c0c */ /* 0x020fda000bf06270 */
[----:B------:R-:W-:Y:S05]  /*0590*/  @P0 EXIT ;  /* 0x000000000000094d */ /* 0x000fea0003800000 */
[----:B------:R-:W5:Y:S04]  /*05a0*/  LDS R5, [R0] ;  /* 0x0000000000057984 */ /* 0x000f680000000800 */
[----:B-----5:R-:W-:Y:S01]  /*05b0*/  STG.E desc[UR8][R2.64], R5 ;  /* 0x0000000502007986 */ /* 0x020fe2000c101908 */
[----:B------:R-:W-:Y:S05]  /*05c0*/  EXIT ;  /* 0x000000000000794d */ /* 0x000fea0003800000 */
.L_x_261:
        /* <DEDUP_REMOVED lines=11> */
.L_x_266:


//--------------------- .nv.shared.reserved.0     --------------------------
	.section	.nv.shared.reserved.0,"aw",@nobits
	.weak		__nv_reservedSMEM_offset_0_alias
	.size		__nv_reservedSMEM_offset_0_alias, 0, 64
	.other		__nv_reservedSMEM_offset_0_alias,@"STO_CUDA_RESERVED_SHARED STV_DEFAULT"
__nv_reservedSMEM_offset_0_alias:
	.zero		0
	.zero		64


//--------------------- .nv.shared._Z23parallel_shell_sort_newPiii --------------------------
	.section	.nv.shared._Z23parallel_shell_sort_newPiii,"aw",@nobits
	.sectionflags	@""
	.align	4
.nv.shared._Z23parallel_shell_sort_newPiii:
	.zero		50176


//--------------------- .nv.shared._Z23parallel_shell_sort_mixPiii --------------------------
	.section	.nv.shared._Z23parallel_shell_sort_mixPiii,"aw",@nobits
	.sectionflags	@""
	.align	4
.nv.shared._Z23parallel_shell_sort_mixPiii:
	.zero		50176


//--------------------- .nv.shared._Z19parallel_shell_sortPiii --------------------------
	.section	.nv.shared._Z19parallel_shell_sortPiii,"aw",@nobits
	.sectionflags	@""
	.align	4
.nv.shared._Z19parallel_shell_sortPiii:
	.zero		50176


//--------------------- .nv.shared._Z27parallel_transposition_sortPii --------------------------
	.section	.nv.shared._Z27parallel_transposition_sortPii,"aw",@nobits
	.sectionflags	@""
	.align	4
.nv.shared._Z27parallel_transposition_sortPii:
	.zero		5120


//--------------------- .nv.constant0._Z14parallel_mergePiS_ii --------------------------
	.section	.nv.constant0._Z14parallel_mergePiS_ii,"a",@progbits
	.sectionflags	@""
	.align	4
.nv.constant0._Z14parallel_mergePiS_ii:
	.zero		920


//--------------------- .nv.constant0._Z23parallel_shell_sort_newPiii --------------------------
	.section	.nv.constant0._Z23parallel_shell_sort_newPiii,"a",@progbits
	.sectionflags	@""
	.align	4
.nv.constant0._Z23parallel_shell_sort_newPiii:
	.zero		912


//--------------------- .nv.constant0._Z23parallel_shell_sort_mixPiii --------------------------
	.section	.nv.constant0._Z23parallel_shell_sort_mixPiii,"a",@progbits
	.sectionflags	@""
	.align	4
.nv.constant0._Z23parallel_shell_sort_mixPiii:
	.zero		912


//--------------------- .nv.constant0._Z19parallel_shell_sortPiii --------------------------
	.section	.nv.constant0._Z19parallel_shell_sortPiii,"a",@progbits
	.sectionflags	@""
	.align	4
.nv.constant0._Z19parallel_shell_sortPiii:
	.zero		912


//--------------------- .nv.constant0._Z27parallel_transposition_sortPii --------------------------
	.section	.nv.constant0._Z27parallel_transposition_sortPii,"a",@progbits
	.sectionflags	@""
	.align	4
.nv.constant0._Z27parallel_transposition_sortPii:
	.zero		908


//--------------------- SYMBOLS --------------------------

	.type		.nv.reservedSmem.offset0,@object
	.size		.nv.reservedSmem.offset0,0x4
	.type		.nv.reservedSmem.cap,@object
	.size		.nv.reservedSmem.cap,0x4
